	.target	sm_100a

	.elftype	@"ET_EXEC"


//--------------------- .note.nv.tkinfo           --------------------------
	.section	.note.nv.tkinfo,"",@"SHT_NOTE"
	.sectionflags	@"SHF_NOTE_NV_TKINFO"
	.tkinfo
        /*0018*/ 	.word	0x00000002
        /*0030*/ 	.string	""
        /*0030*/ 	.string	"ptxas"
        /*0030*/ 	.string	"Cuda compilation tools, release 13.0, V13.0.88"
        /*0030*/ 	.string	"Build cuda_13.0.r13.0/compiler.36424714_0"
        /*0030*/ 	.string	"-arch sm_100a -m 64 "



//--------------------- .note.nv.cuinfo           --------------------------
	.section	.note.nv.cuinfo,"",@"SHT_NOTE"
	.sectionflags	@"SHF_NOTE_NV_CUINFO"
        /*0018*/ 	.short	0x0002
        /*001a*/ 	.short	0x0064
        /*001c*/ 	.short	0x0082
	.zero		2


//--------------------- .nv.info                  --------------------------
	.section	.nv.info,"",@"SHT_CUDA_INFO"
	.align	4


	//----- nvinfo : EIATTR_REGCOUNT
	.align		4
        /*0000*/ 	.byte	0x04, 0x2f
        /*0002*/ 	.short	(.L_19 - .L_18)
	.align		4
.L_18:
        /*0004*/ 	.word	index@(_ZN7cutlass13device_kernelINS_4gemm6kernel13GemmUniversalIN4cute5tupleIJiiiiEEENS1_10collective13CollectiveMmaINS1_35MainloopSm100TmaUmmaWarpSpecializedILi4ELi2ELi4ENS5_IJNS4_1CILi2EEESB_NSA_ILi1EEEEEEEENS5_IJNSA_ILi64EEENSA_ILi128EEESF_EEENS_10tfloat32_tENS5_IJlSC_lEEESI_SJ_NS4_8TiledMMAINS4_8MMA_AtomIJNS4_17SM100_MMA_TF32_SSISI_SI_fLi64ELi128ELNS4_4UMMA5MajorE0ELSO_0ELNSN_7ScaleInE0ELSP_0EEEEEENS4_6LayoutINS5_IJSC_SC_SC_EEENS5_IJNSA_ILi0EEESU_SU_EEEEENS5_IJNS4_10UnderscoreESX_SX_EEEEENS4_23SM90_TMA_LOAD_MULTICASTENS4_14ComposedLayoutINS4_7SwizzleILi3ELi4ELi3EEENS4_18smem_ptr_flag_bitsILi32EEENSS_INS5_IJNSA_ILi8EEENSA_ILi32EEEEEENS5_IJS17_SC_EEEEEEEvNS4_8identityES10_S1B_vS1C_EENS_8epilogue10collective18CollectiveEpilogueINS1E_23Sm100TmaWarpSpecializedILi4ELi2ELi16ELb1ELb0EEEJSH_NS5_IJNSS_ISF_SC_EENSS_IS17_SC_EEEEESI_SJ_SI_SJ_NS1E_6fusion15FusionCallbacksIS1I_NS1M_17LinearCombinationISI_fSI_fLNS_15FloatRoundStyleE2EEESH_S1L_JEEENS4_5SM1004TMEM4LOAD26SM100_TMEM_LOAD_16dp128b8xENS4_13SM90_TMA_LOADES1B_NS4_17SM75_U32x4_LDSM_NENS4_14SM90_TMA_STOREES1B_NS4_17SM90_U32x4_STSM_NENS4_39AutoVectorizingCopyWithAssumedAlignmentILi128EEEEEEvvEEEEvNT_6ParamsE)
        /*0008*/ 	.word	0x00000050


	//----- nvinfo : EIATTR_FRAME_SIZE
	.align		4
.L_19:
        /*000c*/ 	.byte	0x04, 0x11
        /*000e*/ 	.short	(.L_21 - .L_20)
	.align		4
.L_20:
        /*0010*/ 	.word	index@($__internal_2_$__cuda_sm10x_tcgen05_guardrail_trap_unallocated_columns_being_dealloced)
        /*0014*/ 	.word	0x00000000


	//----- nvinfo : EIATTR_FRAME_SIZE
	.align		4
.L_21:
        /*0018*/ 	.byte	0x04, 0x11
        /*001a*/ 	.short	(.L_23 - .L_22)
	.align		4
.L_22:
        /*001c*/ 	.word	index@($__internal_1_$__cuda_sm10x_tcgen05_guardrail_trap_phase_invalid_during_alloc)
        /*0020*/ 	.word	0x00000000


	//----- nvinfo : EIATTR_FRAME_SIZE
	.align		4
.L_23:
        /*0024*/ 	.byte	0x04, 0x11
        /*0026*/ 	.short	(.L_25 - .L_24)
	.align		4
.L_24:
        /*0028*/ 	.word	index@($__internal_0_$__cuda_sm10x_tcgen05_guardrail_trap_col_being_dealloced_not_returned_by_alloc)
        /*002c*/ 	.word	0x00000000


	//----- nvinfo : EIATTR_FRAME_SIZE
	.align		4
.L_25:
        /*0030*/ 	.byte	0x04, 0x11
        /*0032*/ 	.short	(.L_27 - .L_26)
	.align		4
.L_26:
        /*0034*/ 	.word	index@(_ZN7cutlass13device_kernelINS_4gemm6kernel13GemmUniversalIN4cute5tupleIJiiiiEEENS1_10collective13CollectiveMmaINS1_35MainloopSm100TmaUmmaWarpSpecializedILi4ELi2ELi4ENS5_IJNS4_1CILi2EEESB_NSA_ILi1EEEEEEEENS5_IJNSA_ILi64EEENSA_ILi128EEESF_EEENS_10tfloat32_tENS5_IJlSC_lEEESI_SJ_NS4_8TiledMMAINS4_8MMA_AtomIJNS4_17SM100_MMA_TF32_SSISI_SI_fLi64ELi128ELNS4_4UMMA5MajorE0ELSO_0ELNSN_7ScaleInE0ELSP_0EEEEEENS4_6LayoutINS5_IJSC_SC_SC_EEENS5_IJNSA_ILi0EEESU_SU_EEEEENS5_IJNS4_10UnderscoreESX_SX_EEEEENS4_23SM90_TMA_LOAD_MULTICASTENS4_14ComposedLayoutINS4_7SwizzleILi3ELi4ELi3EEENS4_18smem_ptr_flag_bitsILi32EEENSS_INS5_IJNSA_ILi8EEENSA_ILi32EEEEEENS5_IJS17_SC_EEEEEEEvNS4_8identityES10_S1B_vS1C_EENS_8epilogue10collective18CollectiveEpilogueINS1E_23Sm100TmaWarpSpecializedILi4ELi2ELi16ELb1ELb0EEEJSH_NS5_IJNSS_ISF_SC_EENSS_IS17_SC_EEEEESI_SJ_SI_SJ_NS1E_6fusion15FusionCallbacksIS1I_NS1M_17LinearCombinationISI_fSI_fLNS_15FloatRoundStyleE2EEESH_S1L_JEEENS4_5SM1004TMEM4LOAD26SM100_TMEM_LOAD_16dp128b8xENS4_13SM90_TMA_LOADES1B_NS4_17SM75_U32x4_LDSM_NENS4_14SM90_TMA_STOREES1B_NS4_17SM90_U32x4_STSM_NENS4_39AutoVectorizingCopyWithAssumedAlignmentILi128EEEEEEvvEEEEvNT_6ParamsE)
        /*0038*/ 	.word	0x00000000


	//----- nvinfo : EIATTR_MIN_STACK_SIZE
	.align		4
.L_27:
        /*003c*/ 	.byte	0x04, 0x12
        /*003e*/ 	.short	(.L_29 - .L_28)
	.align		4
.L_28:
        /*0040*/ 	.word	index@(_ZN7cutlass13device_kernelINS_4gemm6kernel13GemmUniversalIN4cute5tupleIJiiiiEEENS1_10collective13CollectiveMmaINS1_35MainloopSm100TmaUmmaWarpSpecializedILi4ELi2ELi4ENS5_IJNS4_1CILi2EEESB_NSA_ILi1EEEEEEEENS5_IJNSA_ILi64EEENSA_ILi128EEESF_EEENS_10tfloat32_tENS5_IJlSC_lEEESI_SJ_NS4_8TiledMMAINS4_8MMA_AtomIJNS4_17SM100_MMA_TF32_SSISI_SI_fLi64ELi128ELNS4_4UMMA5MajorE0ELSO_0ELNSN_7ScaleInE0ELSP_0EEEEEENS4_6LayoutINS5_IJSC_SC_SC_EEENS5_IJNSA_ILi0EEESU_SU_EEEEENS5_IJNS4_10UnderscoreESX_SX_EEEEENS4_23SM90_TMA_LOAD_MULTICASTENS4_14ComposedLayoutINS4_7SwizzleILi3ELi4ELi3EEENS4_18smem_ptr_flag_bitsILi32EEENSS_INS5_IJNSA_ILi8EEENSA_ILi32EEEEEENS5_IJS17_SC_EEEEEEEvNS4_8identityES10_S1B_vS1C_EENS_8epilogue10collective18CollectiveEpilogueINS1E_23Sm100TmaWarpSpecializedILi4ELi2ELi16ELb1ELb0EEEJSH_NS5_IJNSS_ISF_SC_EENSS_IS17_SC_EEEEESI_SJ_SI_SJ_NS1E_6fusion15FusionCallbacksIS1I_NS1M_17LinearCombinationISI_fSI_fLNS_15FloatRoundStyleE2EEESH_S1L_JEEENS4_5SM1004TMEM4LOAD26SM100_TMEM_LOAD_16dp128b8xENS4_13SM90_TMA_LOADES1B_NS4_17SM75_U32x4_LDSM_NENS4_14SM90_TMA_STOREES1B_NS4_17SM90_U32x4_STSM_NENS4_39AutoVectorizingCopyWithAssumedAlignmentILi128EEEEEEvvEEEEvNT_6ParamsE)
        /*0044*/ 	.word	0x00000000
.L_29:


//--------------------- .nv.compat                --------------------------
	.section	.nv.compat,"",@"SHT_CUDA_COMPAT_INFO"
	.align	4
        /*0000*/ 	.byte	0x02, 0x09, 0x01, 0x00, 0x02, 0x02, 0x02, 0x00, 0x02, 0x05, 0x05, 0x00, 0x03, 0x07, 0x01, 0x01
        /*0010*/ 	.byte	0x02, 0x03, 0x01, 0x00, 0x02, 0x06, 0x01, 0x00, 0x04, 0x0b, 0x08, 0x00, 0x09, 0x00, 0x00, 0x00
        /*0020*/ 	.byte	0x00, 0x00, 0x00, 0x00


//--------------------- .nv.info._ZN7cutlass13device_kernelINS_4gemm6kernel13GemmUniversalIN4cute5tupleIJiiiiEEENS1_10collective13CollectiveMmaINS1_35MainloopSm100TmaUmmaWarpSpecializedILi4ELi2ELi4ENS5_IJNS4_1CILi2EEESB_NSA_ILi1EEEEEEEENS5_IJNSA_ILi64EEENSA_ILi128EEESF_EEENS_10tfloat32_tENS5_IJlSC_lEEESI_SJ_NS4_8TiledMMAINS4_8MMA_AtomIJNS4_17SM100_MMA_TF32_SSISI_SI_fLi64ELi128ELNS4_4UMMA5MajorE0ELSO_0ELNSN_7ScaleInE0ELSP_0EEEEEENS4_6LayoutINS5_IJSC_SC_SC_EEENS5_IJNSA_ILi0EEESU_SU_EEEEENS5_IJNS4_10UnderscoreESX_SX_EEEEENS4_23SM90_TMA_LOAD_MULTICASTENS4_14ComposedLayoutINS4_7SwizzleILi3ELi4ELi3EEENS4_18smem_ptr_flag_bitsILi32EEENSS_INS5_IJNSA_ILi8EEENSA_ILi32EEEEEENS5_IJS17_SC_EEEEEEEvNS4_8identityES10_S1B_vS1C_EENS_8epilogue10collective18CollectiveEpilogueINS1E_23Sm100TmaWarpSpecializedILi4ELi2ELi16ELb1ELb0EEEJSH_NS5_IJNSS_ISF_SC_EENSS_IS17_SC_EEEEESI_SJ_SI_SJ_NS1E_6fusion15FusionCallbacksIS1I_NS1M_17LinearCombinationISI_fSI_fLNS_15FloatRoundStyleE2EEESH_S1L_JEEENS4_5SM1004TMEM4LOAD26SM100_TMEM_LOAD_16dp128b8xENS4_13SM90_TMA_LOADES1B_NS4_17SM75_U32x4_LDSM_NENS4_14SM90_TMA_STOREES1B_NS4_17SM90_U32x4_STSM_NENS4_39AutoVectorizingCopyWithAssumedAlignmentILi128EEEEEEvvEEEEvNT_6ParamsE --------------------------
	.section	.nv.info._ZN7cutlass13device_kernelINS_4gemm6kernel13GemmUniversalIN4cute5tupleIJiiiiEEENS1_10collective13CollectiveMmaINS1_35MainloopSm100TmaUmmaWarpSpecializedILi4ELi2ELi4ENS5_IJNS4_1CILi2EEESB_NSA_ILi1EEEEEEEENS5_IJNSA_ILi64EEENSA_ILi128EEESF_EEENS_10tfloat32_tENS5_IJlSC_lEEESI_SJ_NS4_8TiledMMAINS4_8MMA_AtomIJNS4_17SM100_MMA_TF32_SSISI_SI_fLi64ELi128ELNS4_4UMMA5MajorE0ELSO_0ELNSN_7ScaleInE0ELSP_0EEEEEENS4_6LayoutINS5_IJSC_SC_SC_EEENS5_IJNSA_ILi0EEESU_SU_EEEEENS5_IJNS4_10UnderscoreESX_SX_EEEEENS4_23SM90_TMA_LOAD_MULTICASTENS4_14ComposedLayoutINS4_7SwizzleILi3ELi4ELi3EEENS4_18smem_ptr_flag_bitsILi32EEENSS_INS5_IJNSA_ILi8EEENSA_ILi32EEEEEENS5_IJS17_SC_EEEEEEEvNS4_8identityES10_S1B_vS1C_EENS_8epilogue10collective18CollectiveEpilogueINS1E_23Sm100TmaWarpSpecializedILi4ELi2ELi16ELb1ELb0EEEJSH_NS5_IJNSS_ISF_SC_EENSS_IS17_SC_EEEEESI_SJ_SI_SJ_NS1E_6fusion15FusionCallbacksIS1I_NS1M_17LinearCombinationISI_fSI_fLNS_15FloatRoundStyleE2EEESH_S1L_JEEENS4_5SM1004TMEM4LOAD26SM100_TMEM_LOAD_16dp128b8xENS4_13SM90_TMA_LOADES1B_NS4_17SM75_U32x4_LDSM_NENS4_14SM90_TMA_STOREES1B_NS4_17SM90_U32x4_STSM_NENS4_39AutoVectorizingCopyWithAssumedAlignmentILi128EEEEEEvvEEEEvNT_6ParamsE,"",@"SHT_CUDA_INFO"
	.sectionflags	@""
	.align	4


	//----- nvinfo : EIATTR_CUDA_API_VERSION
	.align		4
        /*0000*/ 	.byte	0x04, 0x37
        /*0002*/ 	.short	(.L_31 - .L_30)
.L_30:
        /*0004*/ 	.word	0x00000082


	//----- nvinfo : EIATTR_KPARAM_INFO
	.align		4
.L_31:
        /*0008*/ 	.byte	0x04, 0x17
        /*000a*/ 	.short	(.L_33 - .L_32)
.L_32:
        /*000c*/ 	.word	0x00000000
        /*0010*/ 	.short	0x0000
        /*0012*/ 	.short	0x0000
        /*0014*/ 	.byte	0x00, 0xf0, 0x01, 0x20


	//----- nvinfo : EIATTR_AT_ENTRY_FRAGMENTS
	.align		4
.L_33:
        /*0018*/ 	.byte	0x04, 0x4f
        /*001a*/ 	.short	(.L_35 - .L_34)


	//   ....[0]....
.L_34:
        /*001c*/ 	.word	0x00000006


	//----- nvinfo : EIATTR_RESERVED_SMEM_USED
	.align		4
.L_35:
        /*0020*/ 	.byte	0x01, 0x41
	.zero		2


	//----- nvinfo : EIATTR_SPARSE_MMA_MASK
	.align		4
        /*0024*/ 	.byte	0x03, 0x50
        /*0026*/ 	.short	0x0000


	//----- nvinfo : EIATTR_TCGEN05_1CTA_USED
	.align		4
        /*0028*/ 	.byte	0x01, 0x51
	.zero		2


	//----- nvinfo : EIATTR_MAXREG_COUNT
	.align		4
        /*002c*/ 	.byte	0x03, 0x1b
        /*002e*/ 	.short	0x00ff


	//----- nvinfo : EIATTR_NUM_BARRIERS
	.align		4
        /*0030*/ 	.byte	0x02, 0x4c
        /*0032*/ 	.byte	0x07
	.zero		1


	//----- nvinfo : EIATTR_EXTERNS
	.align		4
        /*0034*/ 	.byte	0x04, 0x0f
        /*0036*/ 	.short	(.L_37 - .L_36)


	//   ....[0]....
	.align		4
.L_36:
        /*0038*/ 	.word	index@(__assertfail)


	//----- nvinfo : EIATTR_MERCURY_ISA_VERSION
	.align		4
.L_37:
        /*003c*/ 	.byte	0x03, 0x5f
        /*003e*/ 	.short	0x0101


	//----- nvinfo : EIATTR_INT_WARP_WIDE_INSTR_OFFSETS
	.align		4
        /*0040*/ 	.byte	0x04, 0x31
        /*0042*/ 	.short	(.L_39 - .L_38)


	//   ....[0]....
.L_38:
        /*0044*/ 	.word	0x00004240


	//   ....[1]....
        /*0048*/ 	.word	0x00004270


	//   ....[2]....
        /*004c*/ 	.word	0x00004290


	//   ....[3]....
        /*0050*/ 	.word	0x00004dd0


	//   ....[4]....
        /*0054*/ 	.word	0x00004e40


	//   ....[5]....
        /*0058*/ 	.word	0x00004f20


	//   ....[6]....
        /*005c*/ 	.word	0x00004fa0


	//   ....[7]....
        /*0060*/ 	.word	0x000050a0


	//   ....[8]....
        /*0064*/ 	.word	0x00005120


	//   ....[9]....
        /*0068*/ 	.word	0x00005210


	//   ....[10]....
        /*006c*/ 	.word	0x000052c0


	//----- nvinfo : EIATTR_COOP_GROUP_MASK_REGIDS
	.align		4
.L_39:
        /*0070*/ 	.byte	0x04, 0x29
        /*0072*/ 	.short	(.L_41 - .L_40)


	//   ....[0]....
.L_40:
        /*0074*/ 	.word	0xffffffff


	//   ....[1]....
        /*0078*/ 	.word	0xffffffff


	//   ....[2]....
        /*007c*/ 	.word	0xffffffff


	//   ....[3]....
        /*0080*/ 	.word	0xffffffff


	//   ....[4]....
        /*0084*/ 	.word	0xffffffff


	//   ....[5]....
        /*0088*/ 	.word	0xffffffff


	//   ....[6]....
        /*008c*/ 	.word	0xffffffff


	//   ....[7]....
        /*0090*/ 	.word	0xffffffff


	//   ....[8]....
        /*0094*/ 	.word	0xffffffff


	//   ....[9]....
        /*0098*/ 	.word	0xffffffff


	//   ....[10]....
        /*009c*/ 	.word	0xffffffff


	//   ....[11]....
        /*00a0*/ 	.word	0xffffffff


	//   ....[12]....
        /*00a4*/ 	.word	0xffffffff


	//   ....[13]....
        /*00a8*/ 	.word	0xffffffff


	//----- nvinfo : EIATTR_COOP_GROUP_INSTR_OFFSETS
	.align		4
.L_41:
        /*00ac*/ 	.byte	0x04, 0x28
        /*00ae*/ 	.short	(.L_43 - .L_42)


	//   ....[0]....
.L_42:
        /*00b0*/ 	.word	0x00000080


	//   ....[1]....
        /*00b4*/ 	.word	0x000004f0


	//   ....[2]....
        /*00b8*/ 	.word	0x000006a0


	//   ....[3]....
        /*00bc*/ 	.word	0x00000840


	//   ....[4]....
        /*00c0*/ 	.word	0x00000940


	//   ....[5]....
        /*00c4*/ 	.word	0x00000ab0


	//   ....[6]....
        /*00c8*/ 	.word	0x00000c50


	//   ....[7]....
        /*00cc*/ 	.word	0x00000e00


	//   ....[8]....
        /*00d0*/ 	.word	0x000023c0


	//   ....[9]....
        /*00d4*/ 	.word	0x00003270


	//   ....[10]....
        /*00d8*/ 	.word	0x00003480


	//   ....[11]....
        /*00dc*/ 	.word	0x000034b0


	//   ....[12]....
        /*00e0*/ 	.word	0x00004120


	//   ....[13]....
        /*00e4*/ 	.word	0x00004350


	//----- nvinfo : EIATTR_VRC_CTA_INIT_COUNT
	.align		4
.L_43:
        /*00e8*/ 	.byte	0x02, 0x4a
        /*00ea*/ 	.byte	0x80
	.zero		1


	//----- nvinfo : EIATTR_SYSCALL_OFFSETS
	.align		4
        /*00ec*/ 	.byte	0x04, 0x46
        /*00ee*/ 	.short	(.L_45 - .L_44)


	//   ....[0]....
.L_44:
        /*00f0*/ 	.word	0x00005f60


	//   ....[1]....
        /*00f4*/ 	.word	0x00006050


	//   ....[2]....
        /*00f8*/ 	.word	0x000068f0


	//   ....[3]....
        /*00fc*/ 	.word	0x000072b0


	//   ....[4]....
        /*0100*/ 	.word	0x00007c20


	//   ....[5]....
        /*0104*/ 	.word	0x00008590


	//----- nvinfo : EIATTR_MBARRIER_INSTR_OFFSETS
	.align		4
.L_45:
        /*0108*/ 	.byte	0x04, 0x39
        /*010a*/ 	.short	(.L_47 - .L_46)


	//   ....[0]....
.L_46:
        /*010c*/ 	.word	0x00000610
        /*0110*/ 	.word	0x000000ff
        /*0114*/ 	.word	0x00000000
        /*0118*/ 	.short	0x0100
        /*011a*/ 	.byte	0x04
	.zero		1


	//   ....[1]....
        /*011c*/ 	.word	0x00000620
        /*0120*/ 	.word	0x000000ff
        /*0124*/ 	.word	0x00000020
        /*0128*/ 	.short	0x0100
        /*012a*/ 	.byte	0x04
	.zero		1


	//   ....[2]....
        /*012c*/ 	.word	0x00000630
        /*0130*/ 	.word	0x000000ff
        /*0134*/ 	.word	0x00000008
        /*0138*/ 	.short	0x0100
        /*013a*/ 	.byte	0x04
	.zero		1


	//   ....[3]....
        /*013c*/ 	.word	0x00000640
        /*0140*/ 	.word	0x000000ff
        /*0144*/ 	.word	0x00000028
        /*0148*/ 	.short	0x0100
        /*014a*/ 	.byte	0x04
	.zero		1


	//   ....[4]....
        /*014c*/ 	.word	0x00000650
        /*0150*/ 	.word	0x000000ff
        /*0154*/ 	.word	0x00000010
        /*0158*/ 	.short	0x0100
        /*015a*/ 	.byte	0x04
	.zero		1


	//   ....[5]....
        /*015c*/ 	.word	0x00000660
        /*0160*/ 	.word	0x000000ff
        /*0164*/ 	.word	0x00000030
        /*0168*/ 	.short	0x0100
        /*016a*/ 	.byte	0x04
	.zero		1


	//   ....[6]....
        /*016c*/ 	.word	0x00000670
        /*0170*/ 	.word	0x000000ff
        /*0174*/ 	.word	0x00000018
        /*0178*/ 	.short	0x0100
        /*017a*/ 	.byte	0x04
	.zero		1


	//   ....[7]....
        /*017c*/ 	.word	0x00000680
        /*0180*/ 	.word	0x000000ff
        /*0184*/ 	.word	0x00000038
        /*0188*/ 	.short	0x0100
        /*018a*/ 	.byte	0x04
	.zero		1


	//   ....[8]....
        /*018c*/ 	.word	0x000007b0
        /*0190*/ 	.word	0x000000ff
        /*0194*/ 	.word	0x00000040
        /*0198*/ 	.short	0x0100
        /*019a*/ 	.byte	0x04
	.zero		1


	//   ....[9]....
        /*019c*/ 	.word	0x000007c0
        /*01a0*/ 	.word	0x000000ff
        /*01a4*/ 	.word	0x00000060
        /*01a8*/ 	.short	0x0100
        /*01aa*/ 	.byte	0x04
	.zero		1


	//   ....[10]....
        /*01ac*/ 	.word	0x000007d0
        /*01b0*/ 	.word	0x000000ff
        /*01b4*/ 	.word	0x00000048
        /*01b8*/ 	.short	0x0100
        /*01ba*/ 	.byte	0x04
	.zero		1


	//   ....[11]....
        /*01bc*/ 	.word	0x000007e0
        /*01c0*/ 	.word	0x000000ff
        /*01c4*/ 	.word	0x00000068
        /*01c8*/ 	.short	0x0100
        /*01ca*/ 	.byte	0x04
	.zero		1


	//   ....[12]....
        /*01cc*/ 	.word	0x000007f0
        /*01d0*/ 	.word	0x000000ff
        /*01d4*/ 	.word	0x00000050
        /*01d8*/ 	.short	0x0100
        /*01da*/ 	.byte	0x04
	.zero		1


	//   ....[13]....
        /*01dc*/ 	.word	0x00000800
        /*01e0*/ 	.word	0x000000ff
        /*01e4*/ 	.word	0x00000070
        /*01e8*/ 	.short	0x0100
        /*01ea*/ 	.byte	0x04
	.zero		1


	//   ....[14]....
        /*01ec*/ 	.word	0x00000810
        /*01f0*/ 	.word	0x000000ff
        /*01f4*/ 	.word	0x00000058
        /*01f8*/ 	.short	0x0100
        /*01fa*/ 	.byte	0x04
	.zero		1


	//   ....[15]....
        /*01fc*/ 	.word	0x00000820
        /*0200*/ 	.word	0x000000ff
        /*0204*/ 	.word	0x00000078
        /*0208*/ 	.short	0x0100
        /*020a*/ 	.byte	0x04
	.zero		1


	//   ....[16]....
        /*020c*/ 	.word	0x00000910
        /*0210*/ 	.word	0x000000ff
        /*0214*/ 	.word	0x00000080
        /*0218*/ 	.short	0x0100
        /*021a*/ 	.byte	0x06
	.zero		1


	//   ....[17]....
        /*021c*/ 	.word	0x00000920
        /*0220*/ 	.word	0x000000ff
        /*0224*/ 	.word	0x00000088
        /*0228*/ 	.short	0x0100
        /*022a*/ 	.byte	0x06
	.zero		1


	//   ....[18]....
        /*022c*/ 	.word	0x00000a60
        /*0230*/ 	.word	0x000000ff
        /*0234*/ 	.word	0x00000090
        /*0238*/ 	.short	0x0100
        /*023a*/ 	.byte	0x06
	.zero		1


	//   ....[19]....
        /*023c*/ 	.word	0x00000a70
        /*0240*/ 	.word	0x000000ff
        /*0244*/ 	.word	0x000000a0
        /*0248*/ 	.short	0x0100
        /*024a*/ 	.byte	0x06
	.zero		1


	//   ....[20]....
        /*024c*/ 	.word	0x00000a80
        /*0250*/ 	.word	0x000000ff
        /*0254*/ 	.word	0x00000098
        /*0258*/ 	.short	0x0100
        /*025a*/ 	.byte	0x06
	.zero		1


	//   ....[21]....
        /*025c*/ 	.word	0x00000a90
        /*0260*/ 	.word	0x000000ff
        /*0264*/ 	.word	0x000000a8
        /*0268*/ 	.short	0x0100
        /*026a*/ 	.byte	0x06
	.zero		1


	//   ....[22]....
        /*026c*/ 	.word	0x00000bc0
        /*0270*/ 	.word	0x000000ff
        /*0274*/ 	.word	0x000000b0
        /*0278*/ 	.short	0x0100
        /*027a*/ 	.byte	0x04
	.zero		1


	//   ....[23]....
        /*027c*/ 	.word	0x00000bd0
        /*0280*/ 	.word	0x000000ff
        /*0284*/ 	.word	0x000000d0
        /*0288*/ 	.short	0x0100
        /*028a*/ 	.byte	0x04
	.zero		1


	//   ....[24]....
        /*028c*/ 	.word	0x00000be0
        /*0290*/ 	.word	0x000000ff
        /*0294*/ 	.word	0x000000b8
        /*0298*/ 	.short	0x0100
        /*029a*/ 	.byte	0x04
	.zero		1


	//   ....[25]....
        /*029c*/ 	.word	0x00000bf0
        /*02a0*/ 	.word	0x000000ff
        /*02a4*/ 	.word	0x000000d8
        /*02a8*/ 	.short	0x0100
        /*02aa*/ 	.byte	0x04
	.zero		1


	//   ....[26]....
        /*02ac*/ 	.word	0x00000c00
        /*02b0*/ 	.word	0x000000ff
        /*02b4*/ 	.word	0x000000c0
        /*02b8*/ 	.short	0x0100
        /*02ba*/ 	.byte	0x04
	.zero		1


	//   ....[27]....
        /*02bc*/ 	.word	0x00000c10
        /*02c0*/ 	.word	0x000000ff
        /*02c4*/ 	.word	0x000000e0
        /*02c8*/ 	.short	0x0100
        /*02ca*/ 	.byte	0x04
	.zero		1


	//   ....[28]....
        /*02cc*/ 	.word	0x00000c20
        /*02d0*/ 	.word	0x000000ff
        /*02d4*/ 	.word	0x000000c8
        /*02d8*/ 	.short	0x0100
        /*02da*/ 	.byte	0x04
	.zero		1


	//   ....[29]....
        /*02dc*/ 	.word	0x00000c30
        /*02e0*/ 	.word	0x000000ff
        /*02e4*/ 	.word	0x000000e8
        /*02e8*/ 	.short	0x0100
        /*02ea*/ 	.byte	0x04
	.zero		1


	//   ....[30]....
        /*02ec*/ 	.word	0x00000d20
        /*02f0*/ 	.word	0x000000ff
        /*02f4*/ 	.word	0x000000f0
        /*02f8*/ 	.short	0x0100
        /*02fa*/ 	.byte	0x04
	.zero		1


	//   ....[31]....
        /*02fc*/ 	.word	0x00000d30
        /*0300*/ 	.word	0x000000ff
        /*0304*/ 	.word	0x00000100
        /*0308*/ 	.short	0x0100
        /*030a*/ 	.byte	0x04
	.zero		1


	//   ....[32]....
        /*030c*/ 	.word	0x00000d40
        /*0310*/ 	.word	0x000000ff
        /*0314*/ 	.word	0x000000f8
        /*0318*/ 	.short	0x0100
        /*031a*/ 	.byte	0x04
	.zero		1


	//   ....[33]....
        /*031c*/ 	.word	0x00000d50
        /*0320*/ 	.word	0x000000ff
        /*0324*/ 	.word	0x00000108
        /*0328*/ 	.short	0x0100
        /*032a*/ 	.byte	0x04
	.zero		1


	//   ....[34]....
        /*032c*/ 	.word	0x000019d0
        /*0330*/ 	.word	0x00000000
        /*0334*/ 	.word	0x00000100
        /*0338*/ 	.short	0x010a
        /*033a*/ 	.byte	0xff
	.zero		1


	//   ....[35]....
        /*033c*/ 	.word	0x00001a00
        /*0340*/ 	.word	0x00000000
        /*0344*/ 	.word	0x000000f0
        /*0348*/ 	.short	0x0101
        /*034a*/ 	.byte	0xff
	.zero		1


	//   ....[36]....
        /*034c*/ 	.word	0x00001ae0
        /*0350*/ 	.word	0x000000ff
        /*0354*/ 	.word	0x00000020
        /*0358*/ 	.short	0x010a
        /*035a*/ 	.byte	0x04
	.zero		1


	//   ....[37]....
        /*035c*/ 	.word	0x00001b60
        /*0360*/ 	.word	0x000000ff
        /*0364*/ 	.word	0x00000020
        /*0368*/ 	.short	0x010a
        /*036a*/ 	.byte	0x21
	.zero		1


	//   ....[38]....
        /*036c*/ 	.word	0x00001ca0
        /*0370*/ 	.word	0x000000ff
        /*0374*/ 	.word	0x00000020
        /*0378*/ 	.short	0x010a
        /*037a*/ 	.byte	0x04
	.zero		1


	//   ....[39]....
        /*037c*/ 	.word	0x00001f50
        /*0380*/ 	.word	0x000000ff
        /*0384*/ 	.word	0x00000088
        /*0388*/ 	.short	0x0101
        /*038a*/ 	.byte	0x15
	.zero		1


	//   ....[40]....
        /*038c*/ 	.word	0x00001f70
        /*0390*/ 	.word	0x000000ff
        /*0394*/ 	.word	0x00000020
        /*0398*/ 	.short	0x010a
        /*039a*/ 	.byte	0x04
	.zero		1


	//   ....[41]....
        /*039c*/ 	.word	0x00001ff0
        /*03a0*/ 	.word	0x000000ff
        /*03a4*/ 	.word	0x00000020
        /*03a8*/ 	.short	0x010a
        /*03aa*/ 	.byte	0x21
	.zero		1


	//   ....[42]....
        /*03ac*/ 	.word	0x00002130
        /*03b0*/ 	.word	0x000000ff
        /*03b4*/ 	.word	0x00000020
        /*03b8*/ 	.short	0x010a
        /*03ba*/ 	.byte	0x04
	.zero		1


	//   ....[43]....
        /*03bc*/ 	.word	0x000023f0
        /*03c0*/ 	.word	0x00000003
        /*03c4*/ 	.word	0x00000090
        /*03c8*/ 	.short	0x010a
        /*03ca*/ 	.byte	0xff
	.zero		1


	//   ....[44]....
        /*03cc*/ 	.word	0x00002540
        /*03d0*/ 	.word	0x00000000
        /*03d4*/ 	.word	0x00000000
        /*03d8*/ 	.short	0x0101
        /*03da*/ 	.byte	0xff
	.zero		1


	//   ....[45]....
        /*03dc*/ 	.word	0x00002af0
        /*03e0*/ 	.word	0x000000ff
        /*03e4*/ 	.word	0x00000000
        /*03e8*/ 	.short	0x010a
        /*03ea*/ 	.byte	0x04
	.zero		1


	//   ....[46]....
        /*03ec*/ 	.word	0x00002b80
        /*03f0*/ 	.word	0x000000ff
        /*03f4*/ 	.word	0x00000000
        /*03f8*/ 	.short	0x010a
        /*03fa*/ 	.byte	0x05
	.zero		1


	//   ....[47]....
        /*03fc*/ 	.word	0x00002c10
        /*0400*/ 	.word	0x000000ff
        /*0404*/ 	.word	0x00000000
        /*0408*/ 	.short	0x010a
        /*040a*/ 	.byte	0x05
	.zero		1


	//   ....[48]....
        /*040c*/ 	.word	0x00002cb0
        /*0410*/ 	.word	0x00000000
        /*0414*/ 	.word	0x00000000
        /*0418*/ 	.short	0x010a
        /*041a*/ 	.byte	0xff
	.zero		1


	//   ....[49]....
        /*041c*/ 	.word	0x00002dd0
        /*0420*/ 	.word	0x00000002
        /*0424*/ 	.word	0x000000f0
        /*0428*/ 	.short	0x010a
        /*042a*/ 	.byte	0xff
	.zero		1


	//   ....[50]....
        /*042c*/ 	.word	0x00002e40
        /*0430*/ 	.word	0x00000002
        /*0434*/ 	.word	0x00000000
        /*0438*/ 	.short	0x0101
        /*043a*/ 	.byte	0xff
	.zero		1


	//   ....[51]....
        /*043c*/ 	.word	0x00002e60
        /*0440*/ 	.word	0x000000ff
        /*0444*/ 	.word	0x000000a0
        /*0448*/ 	.short	0x010a
        /*044a*/ 	.byte	0x04
	.zero		1


	//   ....[52]....
        /*044c*/ 	.word	0x00002f80
        /*0450*/ 	.word	0x00000002
        /*0454*/ 	.word	0x00000090
        /*0458*/ 	.short	0x010a
        /*045a*/ 	.byte	0xff
	.zero		1


	//   ....[53]....
        /*045c*/ 	.word	0x00003080
        /*0460*/ 	.word	0x00000002
        /*0464*/ 	.word	0x00000000
        /*0468*/ 	.short	0x0101
        /*046a*/ 	.byte	0xff
	.zero		1


	//   ....[54]....
        /*046c*/ 	.word	0x00003110
        /*0470*/ 	.word	0x000000ff
        /*0474*/ 	.word	0x000000a0
        /*0478*/ 	.short	0x0106
        /*047a*/ 	.byte	0x04
	.zero		1


	//   ....[55]....
        /*047c*/ 	.word	0x00003130
        /*0480*/ 	.word	0x000000ff
        /*0484*/ 	.word	0x000000a0
        /*0488*/ 	.short	0x010a
        /*048a*/ 	.byte	0x04
	.zero		1


	//   ....[56]....
        /*048c*/ 	.word	0x000031c0
        /*0490*/ 	.word	0x000000ff
        /*0494*/ 	.word	0x000000a0
        /*0498*/ 	.short	0x0106
        /*049a*/ 	.byte	0x07
	.zero		1


	//   ....[57]....
        /*049c*/ 	.word	0x00003200
        /*04a0*/ 	.word	0x00000000
        /*04a4*/ 	.word	0x000000a0
        /*04a8*/ 	.short	0x010a
        /*04aa*/ 	.byte	0xff
	.zero		1


	//   ....[58]....
        /*04ac*/ 	.word	0x000037d0
        /*04b0*/ 	.word	0x00000000
        /*04b4*/ 	.word	0x00000090
        /*04b8*/ 	.short	0x010a
        /*04ba*/ 	.byte	0xff
	.zero		1


	//   ....[59]....
        /*04bc*/ 	.word	0x000038d0
        /*04c0*/ 	.word	0x00000003
        /*04c4*/ 	.word	0x00000000
        /*04c8*/ 	.short	0x0101
        /*04ca*/ 	.byte	0xff
	.zero		1


	//   ....[60]....
        /*04cc*/ 	.word	0x000038e0
        /*04d0*/ 	.word	0x000000ff
        /*04d4*/ 	.word	0x00000000
        /*04d8*/ 	.short	0x010a
        /*04da*/ 	.byte	0x04
	.zero		1


	//   ....[61]....
        /*04dc*/ 	.word	0x00003960
        /*04e0*/ 	.word	0x000000ff
        /*04e4*/ 	.word	0x000000d0
        /*04e8*/ 	.short	0x010a
        /*04ea*/ 	.byte	0x2e
	.zero		1


	//   ....[62]....
        /*04ec*/ 	.word	0x00003a40
        /*04f0*/ 	.word	0x000000ff
        /*04f4*/ 	.word	0x00000000
        /*04f8*/ 	.short	0x010a
        /*04fa*/ 	.byte	0x07
	.zero		1


	//   ....[63]....
        /*04fc*/ 	.word	0x00003b80
        /*0500*/ 	.word	0x000000ff
        /*0504*/ 	.word	0x00000000
        /*0508*/ 	.short	0x010a
        /*050a*/ 	.byte	0x04
	.zero		1


	//   ....[64]....
        /*050c*/ 	.word	0x00003f50
        /*0510*/ 	.word	0x000000ff
        /*0514*/ 	.word	0x00000000
        /*0518*/ 	.short	0x010a
        /*051a*/ 	.byte	0x04
	.zero		1


	//   ....[65]....
        /*051c*/ 	.word	0x00003fe0
        /*0520*/ 	.word	0x000000ff
        /*0524*/ 	.word	0x00000000
        /*0528*/ 	.short	0x010a
        /*052a*/ 	.byte	0x05
	.zero		1


	//   ....[66]....
        /*052c*/ 	.word	0x00004070
        /*0530*/ 	.word	0x000000ff
        /*0534*/ 	.word	0x00000000
        /*0538*/ 	.short	0x010a
        /*053a*/ 	.byte	0x05
	.zero		1


	//   ....[67]....
        /*053c*/ 	.word	0x00004100
        /*0540*/ 	.word	0x000000ff
        /*0544*/ 	.word	0x00000000
        /*0548*/ 	.short	0x010a
        /*054a*/ 	.byte	0x04
	.zero		1


	//   ....[68]....
        /*054c*/ 	.word	0x000045d0
        /*0550*/ 	.word	0x0000000c
        /*0554*/ 	.word	0x00000090
        /*0558*/ 	.short	0x010a
        /*055a*/ 	.byte	0xff
	.zero		1


	//   ....[69]....
        /*055c*/ 	.word	0x00004740
        /*0560*/ 	.word	0x00000000
        /*0564*/ 	.word	0x00000000
        /*0568*/ 	.short	0x0101
        /*056a*/ 	.byte	0xff
	.zero		1


	//   ....[70]....
        /*056c*/ 	.word	0x00004bd0
        /*0570*/ 	.word	0x000000ff
        /*0574*/ 	.word	0x00000088
        /*0578*/ 	.short	0x010a
        /*057a*/ 	.byte	0x15
	.zero		1


	//   ....[71]....
        /*057c*/ 	.word	0x00004d50
        /*0580*/ 	.word	0x000000ff
        /*0584*/ 	.word	0x00000060
        /*0588*/ 	.short	0x010a
        /*058a*/ 	.byte	0x15
	.zero		1


	//   ....[72]....
        /*058c*/ 	.word	0x00004ed0
        /*0590*/ 	.word	0x000000ff
        /*0594*/ 	.word	0x00000040
        /*0598*/ 	.short	0x010b
        /*059a*/ 	.byte	0x15
	.zero		1


	//   ....[73]....
        /*059c*/ 	.word	0x00004ee0
        /*05a0*/ 	.word	0x000000ff
        /*05a4*/ 	.word	0x00000000
        /*05a8*/ 	.short	0x0101
        /*05aa*/ 	.byte	0x06
	.zero		1


	//   ....[74]....
        /*05ac*/ 	.word	0x00004ef0
        /*05b0*/ 	.word	0x000000ff
        /*05b4*/ 	.word	0x00000068
        /*05b8*/ 	.short	0x010a
        /*05ba*/ 	.byte	0x15
	.zero		1


	//   ....[75]....
        /*05bc*/ 	.word	0x00005050
        /*05c0*/ 	.word	0x000000ff
        /*05c4*/ 	.word	0x00000048
        /*05c8*/ 	.short	0x010b
        /*05ca*/ 	.byte	0x15
	.zero		1


	//   ....[76]....
        /*05cc*/ 	.word	0x00005060
        /*05d0*/ 	.word	0x000000ff
        /*05d4*/ 	.word	0x00000000
        /*05d8*/ 	.short	0x0101
        /*05da*/ 	.byte	0x06
	.zero		1


	//   ....[77]....
        /*05dc*/ 	.word	0x00005070
        /*05e0*/ 	.word	0x000000ff
        /*05e4*/ 	.word	0x00000070
        /*05e8*/ 	.short	0x010a
        /*05ea*/ 	.byte	0x15
	.zero		1


	//   ....[78]....
        /*05ec*/ 	.word	0x000051c0
        /*05f0*/ 	.word	0x000000ff
        /*05f4*/ 	.word	0x00000050
        /*05f8*/ 	.short	0x010b
        /*05fa*/ 	.byte	0x15
	.zero		1


	//   ....[79]....
        /*05fc*/ 	.word	0x000051d0
        /*0600*/ 	.word	0x000000ff
        /*0604*/ 	.word	0x00000000
        /*0608*/ 	.short	0x0101
        /*060a*/ 	.byte	0x06
	.zero		1


	//   ....[80]....
        /*060c*/ 	.word	0x000051e0
        /*0610*/ 	.word	0x000000ff
        /*0614*/ 	.word	0x00000078
        /*0618*/ 	.short	0x010a
        /*061a*/ 	.byte	0x15
	.zero		1


	//   ....[81]....
        /*061c*/ 	.word	0x000053d0
        /*0620*/ 	.word	0x000000ff
        /*0624*/ 	.word	0x00000058
        /*0628*/ 	.short	0x010b
        /*062a*/ 	.byte	0x15
	.zero		1


	//   ....[82]....
        /*062c*/ 	.word	0x000053e0
        /*0630*/ 	.word	0x000000ff
        /*0634*/ 	.word	0x00000000
        /*0638*/ 	.short	0x0101
        /*063a*/ 	.byte	0x25
	.zero		1


	//   ....[83]....
        /*063c*/ 	.word	0x00005410
        /*0640*/ 	.word	0x000000ff
        /*0644*/ 	.word	0x00000060
        /*0648*/ 	.short	0x010a
        /*064a*/ 	.byte	0x15
	.zero		1


	//   ....[84]....
        /*064c*/ 	.word	0x00005430
        /*0650*/ 	.word	0x000000ff
        /*0654*/ 	.word	0x00000068
        /*0658*/ 	.short	0x010a
        /*065a*/ 	.byte	0x15
	.zero		1


	//   ....[85]....
        /*065c*/ 	.word	0x00005450
        /*0660*/ 	.word	0x000000ff
        /*0664*/ 	.word	0x00000070
        /*0668*/ 	.short	0x010a
        /*066a*/ 	.byte	0x15
	.zero		1


	//   ....[86]....
        /*066c*/ 	.word	0x00005490
        /*0670*/ 	.word	0x00000000
        /*0674*/ 	.word	0x00000078
        /*0678*/ 	.short	0x010a
        /*067a*/ 	.byte	0xff
	.zero		1


	//   ....[87]....
        /*067c*/ 	.word	0x000057f0
        /*0680*/ 	.word	0x00000003
        /*0684*/ 	.word	0x00000090
        /*0688*/ 	.short	0x010a
        /*068a*/ 	.byte	0xff
	.zero		1


	//   ....[88]....
        /*068c*/ 	.word	0x00005970
        /*0690*/ 	.word	0x00000000
        /*0694*/ 	.word	0x00000000
        /*0698*/ 	.short	0x0101
        /*069a*/ 	.byte	0xff
	.zero		1


	//   ....[89]....
        /*069c*/ 	.word	0x00006510
        /*06a0*/ 	.word	0x000000ff
        /*06a4*/ 	.word	0x00000040
        /*06a8*/ 	.short	0x010a
        /*06aa*/ 	.byte	0x2c
	.zero		1


	//   ....[90]....
        /*06ac*/ 	.word	0x00006550
        /*06b0*/ 	.word	0x0000001a
        /*06b4*/ 	.word	0x000000b0
        /*06b8*/ 	.short	0x010a
        /*06ba*/ 	.byte	0xff
	.zero		1


	//   ....[91]....
        /*06bc*/ 	.word	0x000066d0
        /*06c0*/ 	.word	0x000000ff
        /*06c4*/ 	.word	0x00000040
        /*06c8*/ 	.short	0x010a
        /*06ca*/ 	.byte	0x2c
	.zero		1


	//   ....[92]....
        /*06cc*/ 	.word	0x000067d0
        /*06d0*/ 	.word	0x0000001a
        /*06d4*/ 	.word	0x000000b0
        /*06d8*/ 	.short	0x010a
        /*06da*/ 	.byte	0xff
	.zero		1


	//   ....[93]....
        /*06dc*/ 	.word	0x00006fd0
        /*06e0*/ 	.word	0x00000000
        /*06e4*/ 	.word	0x00000000
        /*06e8*/ 	.short	0x0101
        /*06ea*/ 	.byte	0xff
	.zero		1


	//   ....[94]....
        /*06ec*/ 	.word	0x00006fe0
        /*06f0*/ 	.word	0x00000002
        /*06f4*/ 	.word	0x00000040
        /*06f8*/ 	.short	0x010a
        /*06fa*/ 	.byte	0xff
	.zero		1


	//   ....[95]....
        /*06fc*/ 	.word	0x000070b0
        /*0700*/ 	.word	0x00000002
        /*0704*/ 	.word	0x00000040
        /*0708*/ 	.short	0x010a
        /*070a*/ 	.byte	0xff
	.zero		1


	//   ....[96]....
        /*070c*/ 	.word	0x00007940
        /*0710*/ 	.word	0x00000015
        /*0714*/ 	.word	0x00000000
        /*0718*/ 	.short	0x0101
        /*071a*/ 	.byte	0xff
	.zero		1


	//   ....[97]....
        /*071c*/ 	.word	0x00007960
        /*0720*/ 	.word	0x00000000
        /*0724*/ 	.word	0x00000040
        /*0728*/ 	.short	0x010a
        /*072a*/ 	.byte	0xff
	.zero		1


	//   ....[98]....
        /*072c*/ 	.word	0x00007a20
        /*0730*/ 	.word	0x00000000
        /*0734*/ 	.word	0x00000040
        /*0738*/ 	.short	0x010a
        /*073a*/ 	.byte	0xff
	.zero		1


	//   ....[99]....
        /*073c*/ 	.word	0x000082b0
        /*0740*/ 	.word	0x00000015
        /*0744*/ 	.word	0x00000000
        /*0748*/ 	.short	0x0101
        /*074a*/ 	.byte	0xff
	.zero		1


	//   ....[100]....
        /*074c*/ 	.word	0x000082d0
        /*0750*/ 	.word	0x00000002
        /*0754*/ 	.word	0x00000040
        /*0758*/ 	.short	0x010a
        /*075a*/ 	.byte	0xff
	.zero		1


	//   ....[101]....
        /*075c*/ 	.word	0x00008390
        /*0760*/ 	.word	0x00000002
        /*0764*/ 	.word	0x00000040
        /*0768*/ 	.short	0x010a
        /*076a*/ 	.byte	0xff
	.zero		1


	//   ....[102]....
        /*076c*/ 	.word	0x00008960
        /*0770*/ 	.word	0x000000ff
        /*0774*/ 	.word	0x00000000
        /*0778*/ 	.short	0x0101
        /*077a*/ 	.byte	0x04
	.zero		1


	//   ....[103]....
        /*077c*/ 	.word	0x00008c80
        /*0780*/ 	.word	0x00000000
        /*0784*/ 	.word	0x00000000
        /*0788*/ 	.short	0x0101
        /*078a*/ 	.byte	0xff
	.zero		1


	//   ....[104]....
        /*078c*/ 	.word	0x00008f10
        /*0790*/ 	.word	0x000000ff
        /*0794*/ 	.word	0x00000000
        /*0798*/ 	.short	0x0101
        /*079a*/ 	.byte	0x04
	.zero		1


	//   ....[105]....
        /*079c*/ 	.word	0x00008f30
        /*07a0*/ 	.word	0x00000000
        /*07a4*/ 	.word	0x00000100
        /*07a8*/ 	.short	0x010a
        /*07aa*/ 	.byte	0xff
	.zero		1


	//   ....[106]....
        /*07ac*/ 	.word	0x00008f90
        /*07b0*/ 	.word	0x00000000
        /*07b4*/ 	.word	0x00000020
        /*07b8*/ 	.short	0x010a
        /*07ba*/ 	.byte	0xff
	.zero		1


	//   ....[107]....
        /*07bc*/ 	.word	0x00008ff0
        /*07c0*/ 	.word	0x00000000
        /*07c4*/ 	.word	0x00000020
        /*07c8*/ 	.short	0x010a
        /*07ca*/ 	.byte	0xff
	.zero		1


	//   ....[108]....
        /*07cc*/ 	.word	0x00009040
        /*07d0*/ 	.word	0x00000003
        /*07d4*/ 	.word	0x00000090
        /*07d8*/ 	.short	0x010a
        /*07da*/ 	.byte	0xff
	.zero		1


	//   ....[109]....
        /*07dc*/ 	.word	0x000090a0
        /*07e0*/ 	.word	0x00000000
        /*07e4*/ 	.word	0x00000000
        /*07e8*/ 	.short	0x010a
        /*07ea*/ 	.byte	0xff
	.zero		1


	//   ....[110]....
        /*07ec*/ 	.word	0x00009100
        /*07f0*/ 	.word	0x00000000
        /*07f4*/ 	.word	0x00000000
        /*07f8*/ 	.short	0x010a
        /*07fa*/ 	.byte	0xff
	.zero		1


	//   ....[111]....
        /*07fc*/ 	.word	0x00009160
        /*0800*/ 	.word	0x00000000
        /*0804*/ 	.word	0x00000000
        /*0808*/ 	.short	0x010a
        /*080a*/ 	.byte	0xff
	.zero		1


	//   ....[112]....
        /*080c*/ 	.word	0x000091b0
        /*0810*/ 	.word	0x00000002
        /*0814*/ 	.word	0x000000f0
        /*0818*/ 	.short	0x010a
        /*081a*/ 	.byte	0xff
	.zero		1


	//   ....[113]....
        /*081c*/ 	.word	0x00009210
        /*0820*/ 	.word	0x00000002
        /*0824*/ 	.word	0x000000a0
        /*0828*/ 	.short	0x010a
        /*082a*/ 	.byte	0xff
	.zero		1


	//   ....[114]....
        /*082c*/ 	.word	0x00009260
        /*0830*/ 	.word	0x00000002
        /*0834*/ 	.word	0x00000090
        /*0838*/ 	.short	0x010a
        /*083a*/ 	.byte	0xff
	.zero		1


	//   ....[115]....
        /*083c*/ 	.word	0x000092c0
        /*0840*/ 	.word	0x00000000
        /*0844*/ 	.word	0x000000a0
        /*0848*/ 	.short	0x010a
        /*084a*/ 	.byte	0xff
	.zero		1


	//   ....[116]....
        /*084c*/ 	.word	0x00009310
        /*0850*/ 	.word	0x00000000
        /*0854*/ 	.word	0x00000090
        /*0858*/ 	.short	0x010a
        /*085a*/ 	.byte	0xff
	.zero		1


	//   ....[117]....
        /*085c*/ 	.word	0x00009370
        /*0860*/ 	.word	0x00000002
        /*0864*/ 	.word	0x000000d0
        /*0868*/ 	.short	0x010a
        /*086a*/ 	.byte	0xff
	.zero		1


	//   ....[118]....
        /*086c*/ 	.word	0x000093d0
        /*0870*/ 	.word	0x00000000
        /*0874*/ 	.word	0x00000000
        /*0878*/ 	.short	0x010a
        /*087a*/ 	.byte	0xff
	.zero		1


	//   ....[119]....
        /*087c*/ 	.word	0x00009430
        /*0880*/ 	.word	0x00000000
        /*0884*/ 	.word	0x00000000
        /*0888*/ 	.short	0x010a
        /*088a*/ 	.byte	0xff
	.zero		1


	//   ....[120]....
        /*088c*/ 	.word	0x00009490
        /*0890*/ 	.word	0x00000000
        /*0894*/ 	.word	0x00000000
        /*0898*/ 	.short	0x010a
        /*089a*/ 	.byte	0xff
	.zero		1


	//   ....[121]....
        /*089c*/ 	.word	0x000094f0
        /*08a0*/ 	.word	0x00000000
        /*08a4*/ 	.word	0x00000000
        /*08a8*/ 	.short	0x010a
        /*08aa*/ 	.byte	0xff
	.zero		1


	//   ....[122]....
        /*08ac*/ 	.word	0x00009550
        /*08b0*/ 	.word	0x00000000
        /*08b4*/ 	.word	0x00000000
        /*08b8*/ 	.short	0x010a
        /*08ba*/ 	.byte	0xff
	.zero		1


	//   ....[123]....
        /*08bc*/ 	.word	0x000095a0
        /*08c0*/ 	.word	0x0000000c
        /*08c4*/ 	.word	0x00000090
        /*08c8*/ 	.short	0x010a
        /*08ca*/ 	.byte	0xff
	.zero		1


	//   ....[124]....
        /*08cc*/ 	.word	0x00009600
        /*08d0*/ 	.word	0x00000000
        /*08d4*/ 	.word	0x00000088
        /*08d8*/ 	.short	0x010a
        /*08da*/ 	.byte	0xff
	.zero		1


	//   ....[125]....
        /*08dc*/ 	.word	0x00009660
        /*08e0*/ 	.word	0x00000000
        /*08e4*/ 	.word	0x00000060
        /*08e8*/ 	.short	0x010a
        /*08ea*/ 	.byte	0xff
	.zero		1


	//   ....[126]....
        /*08ec*/ 	.word	0x000096c0
        /*08f0*/ 	.word	0x00000000
        /*08f4*/ 	.word	0x00000068
        /*08f8*/ 	.short	0x010a
        /*08fa*/ 	.byte	0xff
	.zero		1


	//   ....[127]....
        /*08fc*/ 	.word	0x00009720
        /*0900*/ 	.word	0x00000000
        /*0904*/ 	.word	0x00000070
        /*0908*/ 	.short	0x010a
        /*090a*/ 	.byte	0xff
	.zero		1


	//   ....[128]....
        /*090c*/ 	.word	0x00009780
        /*0910*/ 	.word	0x00000000
        /*0914*/ 	.word	0x00000078
        /*0918*/ 	.short	0x010a
        /*091a*/ 	.byte	0xff
	.zero		1


	//   ....[129]....
        /*091c*/ 	.word	0x000097e0
        /*0920*/ 	.word	0x00000000
        /*0924*/ 	.word	0x00000060
        /*0928*/ 	.short	0x010a
        /*092a*/ 	.byte	0xff
	.zero		1


	//   ....[130]....
        /*092c*/ 	.word	0x00009840
        /*0930*/ 	.word	0x00000000
        /*0934*/ 	.word	0x00000068
        /*0938*/ 	.short	0x010a
        /*093a*/ 	.byte	0xff
	.zero		1


	//   ....[131]....
        /*093c*/ 	.word	0x000098a0
        /*0940*/ 	.word	0x00000000
        /*0944*/ 	.word	0x00000070
        /*0948*/ 	.short	0x010a
        /*094a*/ 	.byte	0xff
	.zero		1


	//   ....[132]....
        /*094c*/ 	.word	0x000098f0
        /*0950*/ 	.word	0x00000003
        /*0954*/ 	.word	0x00000090
        /*0958*/ 	.short	0x010a
        /*095a*/ 	.byte	0xff
	.zero		1


	//   ....[133]....
        /*095c*/ 	.word	0x00009950
        /*0960*/ 	.word	0x00000000
        /*0964*/ 	.word	0x00000040
        /*0968*/ 	.short	0x010a
        /*096a*/ 	.byte	0xff
	.zero		1


	//   ....[134]....
        /*096c*/ 	.word	0x000099a0
        /*0970*/ 	.word	0x0000001a
        /*0974*/ 	.word	0x000000b0
        /*0978*/ 	.short	0x010a
        /*097a*/ 	.byte	0xff
	.zero		1


	//   ....[135]....
        /*097c*/ 	.word	0x000099f0
        /*0980*/ 	.word	0x00000002
        /*0984*/ 	.word	0x00000040
        /*0988*/ 	.short	0x010a
        /*098a*/ 	.byte	0xff
	.zero		1


	//   ....[136]....
        /*098c*/ 	.word	0x00009a40
        /*0990*/ 	.word	0x00000000
        /*0994*/ 	.word	0x00000040
        /*0998*/ 	.short	0x010a
        /*099a*/ 	.byte	0xff
	.zero		1


	//   ....[137]....
        /*099c*/ 	.word	0x00009a90
        /*09a0*/ 	.word	0x00000002
        /*09a4*/ 	.word	0x00000040
        /*09a8*/ 	.short	0x010a
        /*09aa*/ 	.byte	0xff
	.zero		1


	//----- nvinfo : EIATTR_NUM_MBARRIERS
	.align		4
.L_47:
        /*09ac*/ 	.byte	0x03, 0x38
        /*09ae*/ 	.short	0x0022


	//----- nvinfo : EIATTR_EXIT_INSTR_OFFSETS
	.align		4
        /*09b0*/ 	.byte	0x04, 0x1c
        /*09b2*/ 	.short	(.L_49 - .L_48)


	//   ....[0]....
.L_48:
        /*09b4*/ 	.word	0x00002ce0


	//   ....[1]....
        /*09b8*/ 	.word	0x000031d0


	//   ....[2]....
        /*09bc*/ 	.word	0x00003230


	//   ....[3]....
        /*09c0*/ 	.word	0x00004360


	//   ....[4]....
        /*09c4*/ 	.word	0x000054c0


	//   ....[5]....
        /*09c8*/ 	.word	0x00005500


	//   ....[6]....
        /*09cc*/ 	.word	0x00008e00


	//   ....[7]....
        /*09d0*/ 	.word	0x00008e80


	//   ....[8]....
        /*09d4*/ 	.word	0x00008eb0


	//   ....[9]....
        /*09d8*/ 	.word	0x00008f20


	//----- nvinfo : EIATTR_MAX_THREADS
	.align		4
.L_49:
        /*09dc*/ 	.byte	0x04, 0x05
        /*09de*/ 	.short	(.L_51 - .L_50)
.L_50:
        /*09e0*/ 	.word	0x00000100
        /*09e4*/ 	.word	0x00000001
        /*09e8*/ 	.word	0x00000001


	//----- nvinfo : EIATTR_CRS_STACK_SIZE
	.align		4
.L_51:
        /*09ec*/ 	.byte	0x04, 0x1e
        /*09ee*/ 	.short	(.L_53 - .L_52)
.L_52:
        /*09f0*/ 	.word	0x00000000


	//----- nvinfo : EIATTR_CBANK_PARAM_SIZE
	.align		4
.L_53:
        /*09f4*/ 	.byte	0x03, 0x19
        /*09f6*/ 	.short	0x0800


	//----- nvinfo : EIATTR_PARAM_CBANK
	.align		4
        /*09f8*/ 	.byte	0x04, 0x0a
        /*09fa*/ 	.short	(.L_55 - .L_54)
	.align		4
.L_54:
        /*09fc*/ 	.word	index@(.nv.constant0._ZN7cutlass13device_kernelINS_4gemm6kernel13GemmUniversalIN4cute5tupleIJiiiiEEENS1_10collective13CollectiveMmaINS1_35MainloopSm100TmaUmmaWarpSpecializedILi4ELi2ELi4ENS5_IJNS4_1CILi2EEESB_NSA_ILi1EEEEEEEENS5_IJNSA_ILi64EEENSA_ILi128EEESF_EEENS_10tfloat32_tENS5_IJlSC_lEEESI_SJ_NS4_8TiledMMAINS4_8MMA_AtomIJNS4_17SM100_MMA_TF32_SSISI_SI_fLi64ELi128ELNS4_4UMMA5MajorE0ELSO_0ELNSN_7ScaleInE0ELSP_0EEEEEENS4_6LayoutINS5_IJSC_SC_SC_EEENS5_IJNSA_ILi0EEESU_SU_EEEEENS5_IJNS4_10UnderscoreESX_SX_EEEEENS4_23SM90_TMA_LOAD_MULTICASTENS4_14ComposedLayoutINS4_7SwizzleILi3ELi4ELi3EEENS4_18smem_ptr_flag_bitsILi32EEENSS_INS5_IJNSA_ILi8EEENSA_ILi32EEEEEENS5_IJS17_SC_EEEEEEEvNS4_8identityES10_S1B_vS1C_EENS_8epilogue10collective18CollectiveEpilogueINS1E_23Sm100TmaWarpSpecializedILi4ELi2ELi16ELb1ELb0EEEJSH_NS5_IJNSS_ISF_SC_EENSS_IS17_SC_EEEEESI_SJ_SI_SJ_NS1E_6fusion15FusionCallbacksIS1I_NS1M_17LinearCombinationISI_fSI_fLNS_15FloatRoundStyleE2EEESH_S1L_JEEENS4_5SM1004TMEM4LOAD26SM100_TMEM_LOAD_16dp128b8xENS4_13SM90_TMA_LOADES1B_NS4_17SM75_U32x4_LDSM_NENS4_14SM90_TMA_STOREES1B_NS4_17SM90_U32x4_STSM_NENS4_39AutoVectorizingCopyWithAssumedAlignmentILi128EEEEEEvvEEEEvNT_6ParamsE)
        /*0a00*/ 	.short	0x0380
        /*0a02*/ 	.short	0x0800


	//----- nvinfo : EIATTR_SW_WAR
	.align		4
.L_55:
        /*0a04*/ 	.byte	0x04, 0x36
        /*0a06*/ 	.short	(.L_57 - .L_56)
.L_56:
        /*0a08*/ 	.word	0x00000008
.L_57:


//--------------------- .nv.callgraph             --------------------------
	.section	.nv.callgraph,"",@"SHT_CUDA_CALLGRAPH"
	.align	4
	.sectionentsize	8
	.align		4
        /*0000*/ 	.word	0x00000000
	.align		4
        /*0004*/ 	.word	0xffffffff
	.align		4
        /*0008*/ 	.word	index@(_ZN7cutlass13device_kernelINS_4gemm6kernel13GemmUniversalIN4cute5tupleIJiiiiEEENS1_10collective13CollectiveMmaINS1_35MainloopSm100TmaUmmaWarpSpecializedILi4ELi2ELi4ENS5_IJNS4_1CILi2EEESB_NSA_ILi1EEEEEEEENS5_IJNSA_ILi64EEENSA_ILi128EEESF_EEENS_10tfloat32_tENS5_IJlSC_lEEESI_SJ_NS4_8TiledMMAINS4_8MMA_AtomIJNS4_17SM100_MMA_TF32_SSISI_SI_fLi64ELi128ELNS4_4UMMA5MajorE0ELSO_0ELNSN_7ScaleInE0ELSP_0EEEEEENS4_6LayoutINS5_IJSC_SC_SC_EEENS5_IJNSA_ILi0EEESU_SU_EEEEENS5_IJNS4_10UnderscoreESX_SX_EEEEENS4_23SM90_TMA_LOAD_MULTICASTENS4_14ComposedLayoutINS4_7SwizzleILi3ELi4ELi3EEENS4_18smem_ptr_flag_bitsILi32EEENSS_INS5_IJNSA_ILi8EEENSA_ILi32EEEEEENS5_IJS17_SC_EEEEEEEvNS4_8identityES10_S1B_vS1C_EENS_8epilogue10collective18CollectiveEpilogueINS1E_23Sm100TmaWarpSpecializedILi4ELi2ELi16ELb1ELb0EEEJSH_NS5_IJNSS_ISF_SC_EENSS_IS17_SC_EEEEESI_SJ_SI_SJ_NS1E_6fusion15FusionCallbacksIS1I_NS1M_17LinearCombinationISI_fSI_fLNS_15FloatRoundStyleE2EEESH_S1L_JEEENS4_5SM1004TMEM4LOAD26SM100_TMEM_LOAD_16dp128b8xENS4_13SM90_TMA_LOADES1B_NS4_17SM75_U32x4_LDSM_NENS4_14SM90_TMA_STOREES1B_NS4_17SM90_U32x4_STSM_NENS4_39AutoVectorizingCopyWithAssumedAlignmentILi128EEEEEEvvEEEEvNT_6ParamsE)
	.align		4
        /*000c*/ 	.word	index@(__assertfail)
	.align		4
        /*0010*/ 	.word	0x00000000
	.align		4
        /*0014*/ 	.word	0xfffffffe
	.align		4
        /*0018*/ 	.word	0x00000000
	.align		4
        /*001c*/ 	.word	0xfffffffd
	.align		4
        /*0020*/ 	.word	0x00000000
	.align		4
        /*0024*/ 	.word	0xfffffffc


//--------------------- .nv.constant4             --------------------------
	.section	.nv.constant4,"a",@progbits
	.align	8
	.align		8
.nv.constant4:
        /*0000*/ 	.dword	__assertfail
	.align		8
        /*0008*/ 	.dword	__unnamed_1
	.align		8
        /*0010*/ 	.dword	__unnamed_2
	.align		8
        /*0018*/ 	.dword	_ZN40_INTERNAL_ad2934b6_4_k_cu_0242ee88_101554cuda3std3__45__cpo5beginE
	.align		8
        /*0020*/ 	.dword	_ZN40_INTERNAL_ad2934b6_4_k_cu_0242ee88_101554cuda3std3__45__cpo3endE
	.align		8
        /*0028*/ 	.dword	_ZN40_INTERNAL_ad2934b6_4_k_cu_0242ee88_101554cuda3std3__45__cpo6cbeginE
	.align		8
        /*0030*/ 	.dword	_ZN40_INTERNAL_ad2934b6_4_k_cu_0242ee88_101554cuda3std3__45__cpo4cendE
	.align		8
        /*0038*/ 	.dword	_ZN40_INTERNAL_ad2934b6_4_k_cu_0242ee88_101554cuda3std3__442_GLOBAL__N__ad2934b6_4_k_cu_0242ee88_101556ignoreE
	.align		8
        /*0040*/ 	.dword	_ZN40_INTERNAL_ad2934b6_4_k_cu_0242ee88_101554cuda3std3__419piecewise_constructE
	.align		8
        /*0048*/ 	.dword	_ZN40_INTERNAL_ad2934b6_4_k_cu_0242ee88_101554cuda3std3__48in_placeE
	.align		8
        /*0050*/ 	.dword	_ZN40_INTERNAL_ad2934b6_4_k_cu_0242ee88_101554cuda3std6ranges3__45__cpo4swapE
	.align		8
        /*0058*/ 	.dword	_ZN40_INTERNAL_ad2934b6_4_k_cu_0242ee88_101554cuda3std6ranges3__45__cpo9iter_moveE
	.align		8
        /*0060*/ 	.dword	_ZN40_INTERNAL_ad2934b6_4_k_cu_0242ee88_101554cute7productE
	.align		8
        /*0068*/ 	.dword	_ZN40_INTERNAL_ad2934b6_4_k_cu_0242ee88_101554cute1_E
	.align		8
        /*0070*/ 	.dword	$str$25
	.align		8
        /*0078*/ 	.dword	$str$26
	.align		8
        /*0080*/ 	.dword	$str$27
	.align		8
        /*0088*/ 	.dword	$str$28


//--------------------- .text._ZN7cutlass13device_kernelINS_4gemm6kernel13GemmUniversalIN4cute5tupleIJiiiiEEENS1_10collective13CollectiveMmaINS1_35MainloopSm100TmaUmmaWarpSpecializedILi4ELi2ELi4ENS5_IJNS4_1CILi2EEESB_NSA_ILi1EEEEEEEENS5_IJNSA_ILi64EEENSA_ILi128EEESF_EEENS_10tfloat32_tENS5_IJlSC_lEEESI_SJ_NS4_8TiledMMAINS4_8MMA_AtomIJNS4_17SM100_MMA_TF32_SSISI_SI_fLi64ELi128ELNS4_4UMMA5MajorE0ELSO_0ELNSN_7ScaleInE0ELSP_0EEEEEENS4_6LayoutINS5_IJSC_SC_SC_EEENS5_IJNSA_ILi0EEESU_SU_EEEEENS5_IJNS4_10UnderscoreESX_SX_EEEEENS4_23SM90_TMA_LOAD_MULTICASTENS4_14ComposedLayoutINS4_7SwizzleILi3ELi4ELi3EEENS4_18smem_ptr_flag_bitsILi32EEENSS_INS5_IJNSA_ILi8EEENSA_ILi32EEEEEENS5_IJS17_SC_EEEEEEEvNS4_8identityES10_S1B_vS1C_EENS_8epilogue10collective18CollectiveEpilogueINS1E_23Sm100TmaWarpSpecializedILi4ELi2ELi16ELb1ELb0EEEJSH_NS5_IJNSS_ISF_SC_EENSS_IS17_SC_EEEEESI_SJ_SI_SJ_NS1E_6fusion15FusionCallbacksIS1I_NS1M_17LinearCombinationISI_fSI_fLNS_15FloatRoundStyleE2EEESH_S1L_JEEENS4_5SM1004TMEM4LOAD26SM100_TMEM_LOAD_16dp128b8xENS4_13SM90_TMA_LOADES1B_NS4_17SM75_U32x4_LDSM_NENS4_14SM90_TMA_STOREES1B_NS4_17SM90_U32x4_STSM_NENS4_39AutoVectorizingCopyWithAssumedAlignmentILi128EEEEEEvvEEEEvNT_6ParamsE --------------------------
	.section	.text._ZN7cutlass13device_kernelINS_4gemm6kernel13GemmUniversalIN4cute5tupleIJiiiiEEENS1_10collective13CollectiveMmaINS1_35MainloopSm100TmaUmmaWarpSpecializedILi4ELi2ELi4ENS5_IJNS4_1CILi2EEESB_NSA_ILi1EEEEEEEENS5_IJNSA_ILi64EEENSA_ILi128EEESF_EEENS_10tfloat32_tENS5_IJlSC_lEEESI_SJ_NS4_8TiledMMAINS4_8MMA_AtomIJNS4_17SM100_MMA_TF32_SSISI_SI_fLi64ELi128ELNS4_4UMMA5MajorE0ELSO_0ELNSN_7ScaleInE0ELSP_0EEEEEENS4_6LayoutINS5_IJSC_SC_SC_EEENS5_IJNSA_ILi0EEESU_SU_EEEEENS5_IJNS4_10UnderscoreESX_SX_EEEEENS4_23SM90_TMA_LOAD_MULTICASTENS4_14ComposedLayoutINS4_7SwizzleILi3ELi4ELi3EEENS4_18smem_ptr_flag_bitsILi32EEENSS_INS5_IJNSA_ILi8EEENSA_ILi32EEEEEENS5_IJS17_SC_EEEEEEEvNS4_8identityES10_S1B_vS1C_EENS_8epilogue10collective18CollectiveEpilogueINS1E_23Sm100TmaWarpSpecializedILi4ELi2ELi16ELb1ELb0EEEJSH_NS5_IJNSS_ISF_SC_EENSS_IS17_SC_EEEEESI_SJ_SI_SJ_NS1E_6fusion15FusionCallbacksIS1I_NS1M_17LinearCombinationISI_fSI_fLNS_15FloatRoundStyleE2EEESH_S1L_JEEENS4_5SM1004TMEM4LOAD26SM100_TMEM_LOAD_16dp128b8xENS4_13SM90_TMA_LOADES1B_NS4_17SM75_U32x4_LDSM_NENS4_14SM90_TMA_STOREES1B_NS4_17SM90_U32x4_STSM_NENS4_39AutoVectorizingCopyWithAssumedAlignmentILi128EEEEEEvvEEEEvNT_6ParamsE,"ax",@progbits
	.align	128
.text._ZN7cutlass13device_kernelINS_4gemm6kernel13GemmUniversalIN4cute5tupleIJiiiiEEENS1_10collective13CollectiveMmaINS1_35MainloopSm100TmaUmmaWarpSpecializedILi4ELi2ELi4ENS5_IJNS4_1CILi2EEESB_NSA_ILi1EEEEEEEENS5_IJNSA_ILi64EEENSA_ILi128EEESF_EEENS_10tfloat32_tENS5_IJlSC_lEEESI_SJ_NS4_8TiledMMAINS4_8MMA_AtomIJNS4_17SM100_MMA_TF32_SSISI_SI_fLi64ELi128ELNS4_4UMMA5MajorE0ELSO_0ELNSN_7ScaleInE0ELSP_0EEEEEENS4_6LayoutINS5_IJSC_SC_SC_EEENS5_IJNSA_ILi0EEESU_SU_EEEEENS5_IJNS4_10UnderscoreESX_SX_EEEEENS4_23SM90_TMA_LOAD_MULTICASTENS4_14ComposedLayoutINS4_7SwizzleILi3ELi4ELi3EEENS4_18smem_ptr_flag_bitsILi32EEENSS_INS5_IJNSA_ILi8EEENSA_ILi32EEEEEENS5_IJS17_SC_EEEEEEEvNS4_8identityES10_S1B_vS1C_EENS_8epilogue10collective18CollectiveEpilogueINS1E_23Sm100TmaWarpSpecializedILi4ELi2ELi16ELb1ELb0EEEJSH_NS5_IJNSS_ISF_SC_EENSS_IS17_SC_EEEEESI_SJ_SI_SJ_NS1E_6fusion15FusionCallbacksIS1I_NS1M_17LinearCombinationISI_fSI_fLNS_15FloatRoundStyleE2EEESH_S1L_JEEENS4_5SM1004TMEM4LOAD26SM100_TMEM_LOAD_16dp128b8xENS4_13SM90_TMA_LOADES1B_NS4_17SM75_U32x4_LDSM_NENS4_14SM90_TMA_STOREES1B_NS4_17SM90_U32x4_STSM_NENS4_39AutoVectorizingCopyWithAssumedAlignmentILi128EEEEEEvvEEEEvNT_6ParamsE:
        .type           _ZN7cutlass13device_kernelINS_4gemm6kernel13GemmUniversalIN4cute5tupleIJiiiiEEENS1_10collective13CollectiveMmaINS1_35MainloopSm100TmaUmmaWarpSpecializedILi4ELi2ELi4ENS5_IJNS4_1CILi2EEESB_NSA_ILi1EEEEEEEENS5_IJNSA_ILi64EEENSA_ILi128EEESF_EEENS_10tfloat32_tENS5_IJlSC_lEEESI_SJ_NS4_8TiledMMAINS4_8MMA_AtomIJNS4_17SM100_MMA_TF32_SSISI_SI_fLi64ELi128ELNS4_4UMMA5MajorE0ELSO_0ELNSN_7ScaleInE0ELSP_0EEEEEENS4_6LayoutINS5_IJSC_SC_SC_EEENS5_IJNSA_ILi0EEESU_SU_EEEEENS5_IJNS4_10UnderscoreESX_SX_EEEEENS4_23SM90_TMA_LOAD_MULTICASTENS4_14ComposedLayoutINS4_7SwizzleILi3ELi4ELi3EEENS4_18smem_ptr_flag_bitsILi32EEENSS_INS5_IJNSA_ILi8EEENSA_ILi32EEEEEENS5_IJS17_SC_EEEEEEEvNS4_8identityES10_S1B_vS1C_EENS_8epilogue10collective18CollectiveEpilogueINS1E_23Sm100TmaWarpSpecializedILi4ELi2ELi16ELb1ELb0EEEJSH_NS5_IJNSS_ISF_SC_EENSS_IS17_SC_EEEEESI_SJ_SI_SJ_NS1E_6fusion15FusionCallbacksIS1I_NS1M_17LinearCombinationISI_fSI_fLNS_15FloatRoundStyleE2EEESH_S1L_JEEENS4_5SM1004TMEM4LOAD26SM100_TMEM_LOAD_16dp128b8xENS4_13SM90_TMA_LOADES1B_NS4_17SM75_U32x4_LDSM_NENS4_14SM90_TMA_STOREES1B_NS4_17SM90_U32x4_STSM_NENS4_39AutoVectorizingCopyWithAssumedAlignmentILi128EEEEEEvvEEEEvNT_6ParamsE,@function
        .size           _ZN7cutlass13device_kernelINS_4gemm6kernel13GemmUniversalIN4cute5tupleIJiiiiEEENS1_10collective13CollectiveMmaINS1_35MainloopSm100TmaUmmaWarpSpecializedILi4ELi2ELi4ENS5_IJNS4_1CILi2EEESB_NSA_ILi1EEEEEEEENS5_IJNSA_ILi64EEENSA_ILi128EEESF_EEENS_10tfloat32_tENS5_IJlSC_lEEESI_SJ_NS4_8TiledMMAINS4_8MMA_AtomIJNS4_17SM100_MMA_TF32_SSISI_SI_fLi64ELi128ELNS4_4UMMA5MajorE0ELSO_0ELNSN_7ScaleInE0ELSP_0EEEEEENS4_6LayoutINS5_IJSC_SC_SC_EEENS5_IJNSA_ILi0EEESU_SU_EEEEENS5_IJNS4_10UnderscoreESX_SX_EEEEENS4_23SM90_TMA_LOAD_MULTICASTENS4_14ComposedLayoutINS4_7SwizzleILi3ELi4ELi3EEENS4_18smem_ptr_flag_bitsILi32EEENSS_INS5_IJNSA_ILi8EEENSA_ILi32EEEEEENS5_IJS17_SC_EEEEEEEvNS4_8identityES10_S1B_vS1C_EENS_8epilogue10collective18CollectiveEpilogueINS1E_23Sm100TmaWarpSpecializedILi4ELi2ELi16ELb1ELb0EEEJSH_NS5_IJNSS_ISF_SC_EENSS_IS17_SC_EEEEESI_SJ_SI_SJ_NS1E_6fusion15FusionCallbacksIS1I_NS1M_17LinearCombinationISI_fSI_fLNS_15FloatRoundStyleE2EEESH_S1L_JEEENS4_5SM1004TMEM4LOAD26SM100_TMEM_LOAD_16dp128b8xENS4_13SM90_TMA_LOADES1B_NS4_17SM75_U32x4_LDSM_NENS4_14SM90_TMA_STOREES1B_NS4_17SM90_U32x4_STSM_NENS4_39AutoVectorizingCopyWithAssumedAlignmentILi128EEEEEEvvEEEEvNT_6ParamsE,(.L_x_187 - _ZN7cutlass13device_kernelINS_4gemm6kernel13GemmUniversalIN4cute5tupleIJiiiiEEENS1_10collective13CollectiveMmaINS1_35MainloopSm100TmaUmmaWarpSpecializedILi4ELi2ELi4ENS5_IJNS4_1CILi2EEESB_NSA_ILi1EEEEEEEENS5_IJNSA_ILi64EEENSA_ILi128EEESF_EEENS_10tfloat32_tENS5_IJlSC_lEEESI_SJ_NS4_8TiledMMAINS4_8MMA_AtomIJNS4_17SM100_MMA_TF32_SSISI_SI_fLi64ELi128ELNS4_4UMMA5MajorE0ELSO_0ELNSN_7ScaleInE0ELSP_0EEEEEENS4_6LayoutINS5_IJSC_SC_SC_EEENS5_IJNSA_ILi0EEESU_SU_EEEEENS5_IJNS4_10UnderscoreESX_SX_EEEEENS4_23SM90_TMA_LOAD_MULTICASTENS4_14ComposedLayoutINS4_7SwizzleILi3ELi4ELi3EEENS4_18smem_ptr_flag_bitsILi32EEENSS_INS5_IJNSA_ILi8EEENSA_ILi32EEEEEENS5_IJS17_SC_EEEEEEEvNS4_8identityES10_S1B_vS1C_EENS_8epilogue10collective18CollectiveEpilogueINS1E_23Sm100TmaWarpSpecializedILi4ELi2ELi16ELb1ELb0EEEJSH_NS5_IJNSS_ISF_SC_EENSS_IS17_SC_EEEEESI_SJ_SI_SJ_NS1E_6fusion15FusionCallbacksIS1I_NS1M_17LinearCombinationISI_fSI_fLNS_15FloatRoundStyleE2EEESH_S1L_JEEENS4_5SM1004TMEM4LOAD26SM100_TMEM_LOAD_16dp128b8xENS4_13SM90_TMA_LOADES1B_NS4_17SM75_U32x4_LDSM_NENS4_14SM90_TMA_STOREES1B_NS4_17SM90_U32x4_STSM_NENS4_39AutoVectorizingCopyWithAssumedAlignmentILi128EEEEEEvvEEEEvNT_6ParamsE)
        .other          _ZN7cutlass13device_kernelINS_4gemm6kernel13GemmUniversalIN4cute5tupleIJiiiiEEENS1_10collective13CollectiveMmaINS1_35MainloopSm100TmaUmmaWarpSpecializedILi4ELi2ELi4ENS5_IJNS4_1CILi2EEESB_NSA_ILi1EEEEEEEENS5_IJNSA_ILi64EEENSA_ILi128EEESF_EEENS_10tfloat32_tENS5_IJlSC_lEEESI_SJ_NS4_8TiledMMAINS4_8MMA_AtomIJNS4_17SM100_MMA_TF32_SSISI_SI_fLi64ELi128ELNS4_4UMMA5MajorE0ELSO_0ELNSN_7ScaleInE0ELSP_0EEEEEENS4_6LayoutINS5_IJSC_SC_SC_EEENS5_IJNSA_ILi0EEESU_SU_EEEEENS5_IJNS4_10UnderscoreESX_SX_EEEEENS4_23SM90_TMA_LOAD_MULTICASTENS4_14ComposedLayoutINS4_7SwizzleILi3ELi4ELi3EEENS4_18smem_ptr_flag_bitsILi32EEENSS_INS5_IJNSA_ILi8EEENSA_ILi32EEEEEENS5_IJS17_SC_EEEEEEEvNS4_8identityES10_S1B_vS1C_EENS_8epilogue10collective18CollectiveEpilogueINS1E_23Sm100TmaWarpSpecializedILi4ELi2ELi16ELb1ELb0EEEJSH_NS5_IJNSS_ISF_SC_EENSS_IS17_SC_EEEEESI_SJ_SI_SJ_NS1E_6fusion15FusionCallbacksIS1I_NS1M_17LinearCombinationISI_fSI_fLNS_15FloatRoundStyleE2EEESH_S1L_JEEENS4_5SM1004TMEM4LOAD26SM100_TMEM_LOAD_16dp128b8xENS4_13SM90_TMA_LOADES1B_NS4_17SM75_U32x4_LDSM_NENS4_14SM90_TMA_STOREES1B_NS4_17SM90_U32x4_STSM_NENS4_39AutoVectorizingCopyWithAssumedAlignmentILi128EEEEEEvvEEEEvNT_6ParamsE,@"STO_CUDA_ENTRY STV_DEFAULT"
_ZN7cutlass13device_kernelINS_4gemm6kernel13GemmUniversalIN4cute5tupleIJiiiiEEENS1_10collective13CollectiveMmaINS1_35MainloopSm100TmaUmmaWarpSpecializedILi4ELi2ELi4ENS5_IJNS4_1CILi2EEESB_NSA_ILi1EEEEEEEENS5_IJNSA_ILi64EEENSA_ILi128EEESF_EEENS_10tfloat32_tENS5_IJlSC_lEEESI_SJ_NS4_8TiledMMAINS4_8MMA_AtomIJNS4_17SM100_MMA_TF32_SSISI_SI_fLi64ELi128ELNS4_4UMMA5MajorE0ELSO_0ELNSN_7ScaleInE0ELSP_0EEEEEENS4_6LayoutINS5_IJSC_SC_SC_EEENS5_IJNSA_ILi0EEESU_SU_EEEEENS5_IJNS4_10UnderscoreESX_SX_EEEEENS4_23SM90_TMA_LOAD_MULTICASTENS4_14ComposedLayoutINS4_7SwizzleILi3ELi4ELi3EEENS4_18smem_ptr_flag_bitsILi32EEENSS_INS5_IJNSA_ILi8EEENSA_ILi32EEEEEENS5_IJS17_SC_EEEEEEEvNS4_8identityES10_S1B_vS1C_EENS_8epilogue10collective18CollectiveEpilogueINS1E_23Sm100TmaWarpSpecializedILi4ELi2ELi16ELb1ELb0EEEJSH_NS5_IJNSS_ISF_SC_EENSS_IS17_SC_EEEEESI_SJ_SI_SJ_NS1E_6fusion15FusionCallbacksIS1I_NS1M_17LinearCombinationISI_fSI_fLNS_15FloatRoundStyleE2EEESH_S1L_JEEENS4_5SM1004TMEM4LOAD26SM100_TMEM_LOAD_16dp128b8xENS4_13SM90_TMA_LOADES1B_NS4_17SM75_U32x4_LDSM_NENS4_14SM90_TMA_STOREES1B_NS4_17SM90_U32x4_STSM_NENS4_39AutoVectorizingCopyWithAssumedAlignmentILi128EEEEEEvvEEEEvNT_6ParamsE:
[----:B------:R-:W1:Y:S01]  /*0000*/  LDC R1, c[0x0][0x37c] ;  /* 0x0000df00ff017b82 */ /* 0x000e620000000800 */
[----:B------:R-:W2:Y:S01]  /*0010*/  S2R R65, SR_TID.X ;  /* 0x0000000000417919 */ /* 0x000ea20000002100 */
[----:B------:R-:W3:Y:S01]  /*0020*/  LDCU.64 UR8, c[0x0][0x890] ;  /* 0x00011200ff0877ac */ /* 0x000ee20008000a00 */
[----:B------:R-:W-:Y:S02]  /*0030*/  PRMT R53, RZ, 0x7610, R53 ;  /* 0x00007610ff357816 */ /* 0x000fe40000000035 */
[----:B------:R-:W-:Y:S01]  /*0040*/  ELECT P4, URZ, PT ;  /* 0x0000000000ff782f */ /* 0x000fe20003880000 */
[----:B---3--:R-:W-:-:S04]  /*0050*/  UISETP.NE.U32.AND UP0, UPT, UR8, URZ, UPT ;  /* 0x000000ff0800728c */ /* 0x008fc8000bf05070 */
[----:B------:R-:W-:Y:S01]  /*0060*/  UISETP.NE.AND.EX UP0, UPT, UR9, URZ, UPT, UP0 ;  /* 0x000000ff0900728c */ /* 0x000fe2000bf05300 */
[----:B--2---:R-:W-:-:S05]  /*0070*/  SHF.R.U32.HI R54, RZ, 0x5, R65 ;  /* 0x00000005ff367819 */ /* 0x004fca0000011641 */
[----:B------:R-:W2:Y:S02]  /*0080*/  SHFL.IDX PT, R0, R54, RZ, 0x1f ;  /* 0x00001fff36007589 */ /* 0x000ea400000e0000 */
[----:B--2---:R-:W-:Y:S01]  /*0090*/  R2UR UR17, R0 ;  /* 0x00000000001172ca */ /* 0x004fe200000e0000 */
[----:B-1----:R-:W-:-:S14]  /*00a0*/  BRA.U UP0, `(.L_x_0) ;  /* 0x0000000100307547 */ /* 0x002fdc000b800000 */
[----:B------:R-:W1:Y:S02]  /*00b0*/  LDCU.64 UR4, c[0x0][0x888] ;  /* 0x00011100ff0477ac */ /* 0x000e640008000a00 */
[----:B-1----:R-:W-:-:S04]  /*00c0*/  UISETP.NE.U32.AND UP0, UPT, UR4, URZ, UPT ;  /* 0x000000ff0400728c */ /* 0x002fc8000bf05070 */
[----:B------:R-:W-:-:S09]  /*00d0*/  UISETP.NE.AND.EX UP0, UPT, UR5, URZ, UPT, UP0 ;  /* 0x000000ff0500728c */ /* 0x000fd2000bf05300 */
[----:B------:R-:W-:Y:S05]  /*00e0*/  BRA.U !UP0, `(.L_x_1) ;  /* 0x0000000108147547 */ /* 0x000fea000b800000 */
[----:B------:R-:W1:Y:S01]  /*00f0*/  LDC.64 R2, c[0x0][0x888] ;  /* 0x00022200ff027b82 */ /* 0x000e620000000a00 */
[----:B------:R-:W1:Y:S02]  /*0100*/  LDCU.64 UR4, c[0x0][0x358] ;  /* 0x00006b00ff0477ac */ /* 0x000e640008000a00 */
[----:B-1----:R1:W5:Y:S01]  /*0110*/  LDG.E R27, desc[UR4][R2.64] ;  /* 0x00000004021b7981 */ /* 0x002362000c1e1900 */
[----:B------:R-:W-:Y:S01]  /*0120*/  HFMA2 R53, -RZ, RZ, 0, 5.9604644775390625e-08 ;  /* 0x00000001ff357431 */ /* 0x000fe200000001ff */
[----:B------:R-:W-:Y:S05]  /*0130*/  BRA `(.L_x_0) ;  /* 0x00000000000c7947 */ /* 0x000fea0003800000 */
.L_x_1:
[----:B------:R-:W1:Y:S01]  /*0140*/  LDCU UR4, c[0x0][0x880] ;  /* 0x00011000ff0477ac */ /* 0x000e620008000800 */
[----:B------:R-:W-:Y:S01]  /*0150*/  HFMA2 R53, -RZ, RZ, 0, 5.9604644775390625e-08 ;  /* 0x00000001ff357431 */ /* 0x000fe200000001ff */
[----:B-1----:R-:W-:-:S07]  /*0160*/  MOV R27, UR4 ;  /* 0x00000004001b7c02 */ /* 0x002fce0008000f00 */
.L_x_0:
[----:B------:R-:W2:Y:S02]  /*0170*/  LDCU.64 UR4, c[0x0][0x8b0] ;  /* 0x00011600ff0477ac */ /* 0x000ea40008000a00 */
[----:B--2---:R-:W-:-:S04]  /*0180*/  UISETP.NE.U32.AND UP0, UPT, UR4, URZ, UPT ;  /* 0x000000ff0400728c */ /* 0x004fc8000bf05070 */
[----:B------:R-:W-:-:S09]  /*0190*/  UISETP.NE.AND.EX UP0, UPT, UR5, URZ, UPT, UP0 ;  /* 0x000000ff0500728c */ /* 0x000fd2000bf05300 */
[----:B------:R-:W-:Y:S05]  /*01a0*/  BRA.U UP0, `(.L_x_2) ;  /* 0x0000000100287547 */ /* 0x000fea000b800000 */
[----:B------:R-:W2:Y:S02]  /*01b0*/  LDCU.64 UR4, c[0x0][0x8a8] ;  /* 0x00011500ff0477ac */ /* 0x000ea40008000a00 */
[----:B--2---:R-:W-:-:S04]  /*01c0*/  UISETP.NE.U32.AND UP0, UPT, UR4, URZ, UPT ;  /* 0x000000ff0400728c */ /* 0x004fc8000bf05070 */
[----:B------:R-:W-:-:S09]  /*01d0*/  UISETP.NE.AND.EX UP0, UPT, UR5, URZ, UPT, UP0 ;  /* 0x000000ff0500728c */ /* 0x000fd2000bf05300 */
[----:B------:R-:W-:Y:S05]  /*01e0*/  BRA.U !UP0, `(.L_x_3) ;  /* 0x0000000108107547 */ /* 0x000fea000b800000 */
[----:B------:R-:W2:Y:S01]  /*01f0*/  LDC.64 R24, c[0x0][0x8a8] ;  /* 0x00022a00ff187b82 */ /* 0x000ea20000000a00 */
[----:B------:R-:W2:Y:S02]  /*0200*/  LDCU.64 UR4, c[0x0][0x358] ;  /* 0x00006b00ff0477ac */ /* 0x000ea40008000a00 */
[----:B--2---:R2:W5:Y:S01]  /*0210*/  LDG.E R24, desc[UR4][R24.64] ;  /* 0x0000000418187981 */ /* 0x004562000c1e1900 */
[----:B------:R-:W-:Y:S05]  /*0220*/  BRA `(.L_x_2) ;  /* 0x0000000000087947 */ /* 0x000fea0003800000 */
.L_x_3:
[----:B------:R-:W2:Y:S02]  /*0230*/  LDCU UR4, c[0x0][0x8a0] ;  /* 0x00011400ff0477ac */ /* 0x000ea40008000800 */
[----:B--2---:R-:W-:Y:S02]  /*0240*/  MOV R24, UR4 ;  /* 0x0000000400187c02 */ /* 0x004fe40008000f00 */
.L_x_2:
[----:B------:R-:W-:Y:S01]  /*0250*/  IMAD.U32 R0, RZ, RZ, UR17 ;  /* 0x00000011ff007e24 */ /* 0x000fe2000f8e00ff */
[----:B------:R-:W-:Y:S04]  /*0260*/  BSSY.RECONVERGENT B0, `(.L_x_4) ;  /* 0x000000c000007945 */ /* 0x000fe80003800200 */
[C---:B------:R-:W-:Y:S02]  /*0270*/  ISETP.NE.OR P1, PT, R0.reuse, 0x1, !P4 ;  /* 0x000000010000780c */ /* 0x040fe40006725670 */
[----:B------:R-:W-:-:S11]  /*0280*/  ISETP.NE.OR P0, PT, R0, 0x3, !P4 ;  /* 0x000000030000780c */ /* 0x000fd60006705670 */
[----:B------:R-:W-:Y:S05]  /*0290*/  @P1 BRA `(.L_x_5) ;  /* 0x0000000000201947 */ /* 0x000fea0003800000 */
[----:B------:R-:W3:Y:S02]  /*02a0*/  LDCU.64 UR4, c[0x0][0x348] ;  /* 0x00006900ff0477ac */ /* 0x000ee40008000a00 */
[----:B---3--:R-:W-:Y:S02]  /*02b0*/  UIADD3 UR6, UP1, UPT, UR4, 0x80, URZ ;  /* 0x0000008004067890 */ /* 0x008fe4000ff3e0ff */
[----:B------:R-:W-:Y:S02]  /*02c0*/  UIADD3 UR4, UP0, UPT, UR4, 0x180, URZ ;  /* 0x0000018004047890 */ /* 0x000fe4000ff1e0ff */
[----:B------:R-:W-:Y:S02]  /*02d0*/  UIADD3.X UR7, UPT, UPT, URZ, UR5, URZ, UP1, !UPT ;  /* 0x00000005ff077290 */ /* 0x000fe40008ffe4ff */
[----:B------:R-:W-:-:S07]  /*02e0*/  UIADD3.X UR5, UPT, UPT, URZ, UR5, URZ, UP0, !UPT ;  /* 0x00000005ff057290 */ /* 0x000fce00087fe4ff */
[----:B------:R3:W-:Y:S02]  /*02f0*/  UTMACCTL.PF [UR6] ;  /* 0x00000000060079b9 */ /* 0x0007e40008040000 */
[----:B------:R3:W-:Y:S02]  /*0300*/  UTMACCTL.PF [UR4] ;  /* 0x00000000040079b9 */ /* 0x0007e40008040000 */
[----:B---3--:R-:W-:Y:S01]  /*0310*/  NOP ;  /* 0x0000000000007918 */ /* 0x008fe20000000000 */
.L_x_5:
[----:B------:R-:W-:Y:S05]  /*0320*/  BSYNC.RECONVERGENT B0 ;  /* 0x0000000000007941 */ /* 0x000fea0003800200 */
.L_x_4:
[----:B------:R-:W-:Y:S04]  /*0330*/  BSSY.RECONVERGENT B0, `(.L_x_6) ;  /* 0x000000a000007945 */ /* 0x000fe80003800200 */
        /* <DEDUP_REMOVED lines=9> */
.L_x_7:
[----:B------:R-:W-:Y:S05]  /*03d0*/  BSYNC.RECONVERGENT B0 ;  /* 0x0000000000007941 */ /* 0x000fea0003800200 */
.L_x_6:
[----:B------:R-:W3:Y:S01]  /*03e0*/  LDCU.64 UR4, c[0x0][0x888] ;  /* 0x00011100ff0477ac */ /* 0x000ee20008000a00 */
[----:B------:R-:W-:Y:S02]  /*03f0*/  UISETP.EQ.U32.AND UP1, UPT, UR8, URZ, UPT ;  /* 0x000000ff0800728c */ /* 0x000fe4000bf22070 */
[----:B------:R-:W-:Y:S02]  /*0400*/  UPLOP3.LUT UP3, UPT, UPT, UPT, UPT, 0x80, 0x8 ;  /* 0x000000000008789c */ /* 0x000fe40003f6f070 */
[----:B---3--:R-:W-:-:S04]  /*0410*/  UISETP.NE.U32.AND UP0, UPT, UR4, URZ, UPT ;  /* 0x000000ff0400728c */ /* 0x008fc8000bf05070 */
[----:B------:R-:W-:-:S04]  /*0420*/  UISETP.NE.AND.EX UP0, UPT, UR5, URZ, UPT, UP0 ;  /* 0x000000ff0500728c */ /* 0x000fc8000bf05300 */
[----:B------:R-:W-:-:S04]  /*0430*/  UISETP.EQ.OR.EX UP2, UPT, UR9, URZ, !UP0, UP1 ;  /* 0x000000ff0900728c */ /* 0x000fc8000c742710 */
[----:B------:R-:W-:-:S06]  /*0440*/  UP2UR UR4, UPR, URZ, 0x4 ;  /* 0x00000004ff047883 */ /* 0x000fcc0008000000 */
[----:B------:R-:W-:Y:S01]  /*0450*/  MOV R56, UR4 ;  /* 0x0000000400387c02 */ /* 0x000fe20008000f00 */
[----:B------:R-:W-:Y:S06]  /*0460*/  BRA.U !UP2, `(.L_x_8) ;  /* 0x000000010a207547 */ /* 0x000fec000b800000 */
[----:B------:R-:W-:Y:S01]  /*0470*/  UISETP.NE.U32.AND UP1, UPT, UR8, URZ, UPT ;  /* 0x000000ff0800728c */ /* 0x000fe2000bf25070 */
[----:B-----5:R-:W-:Y:S01]  /*0480*/  FSETP.NEU.AND P0, PT, R27, RZ, PT ;  /* 0x000000ff1b00720b */ /* 0x020fe20003f0d000 */
[----:B------:R-:W-:Y:S02]  /*0490*/  USEL UR4, URZ, 0xffffffff, UP0 ;  /* 0xffffffffff047887 */ /* 0x000fe40008000000 */
[----:B------:R-:W-:-:S10]  /*04a0*/  UISETP.NE.AND.EX UP1, UPT, UR9, URZ, UPT, UP1 ;  /* 0x000000ff0900728c */ /* 0x000fd4000bf25310 */
[----:B------:R-:W-:Y:S01]  /*04b0*/  VOTEU.ANY UP0, P0 ;  /* 0x0000000000ff7886 */ /* 0x000fe20000000100 */
[----:B------:R-:W-:-:S04]  /*04c0*/  @!UP1 USEL UR4, URZ, 0xffffffff, UP0 ;  /* 0xffffffffff049887 */ /* 0x000fc80008000000 */
[----:B------:R-:W-:-:S04]  /*04d0*/  ULOP3.LUT UR4, UR4, 0x1, URZ, 0xc0, !UPT ;  /* 0x0000000104047892 */ /* 0x000fc8000f8ec0ff */
[----:B------:R-:W-:-:S11]  /*04e0*/  UISETP.NE.U32.AND UP3, UPT, UR4, 0x1, UPT ;  /* 0x000000010400788c */ /* 0x000fd6000bf65070 */
.L_x_8:
[----:B-1----:R-:W1:Y:S01]  /*04f0*/  SHFL.IDX PT, R2, R54, RZ, 0x1f ;  /* 0x00001fff36027589 */ /* 0x002e6200000e0000 */
[----:B------:R-:W-:-:S04]  /*0500*/  UISETP.NE.AND UP0, UPT, UR17, 0x2, UPT ;  /* 0x000000021100788c */ /* 0x000fc8000bf05270 */
[----:B------:R-:W-:Y:S01]  /*0510*/  USEL UR40, URZ, 0x1, UP0 ;  /* 0x00000001ff287887 */ /* 0x000fe20008000000 */
[----:B-1----:R-:W-:-:S13]  /*0520*/  ISETP.NE.AND P0, PT, R2, RZ, PT ;  /* 0x000000ff0200720c */ /* 0x002fda0003f05270 */
[----:B------:R-:W-:Y:S05]  /*0530*/  @P0 BRA `(.L_x_9) ;  /* 0x0000000000580947 */ /* 0x000fea0003800000 */
[----:B------:R-:W1:Y:S01]  /*0540*/  S2UR UR4, SR_CgaCtaId ;  /* 0x00000000000479c3 */ /* 0x000e620000008800 */
[----:B------:R-:W-:Y:S01]  /*0550*/  UMOV UR5, 0x400 ;  /* 0x0000040000057882 */ /* 0x000fe20000000000 */
[----:B------:R-:W-:Y:S01]  /*0560*/  UMOV UR8, 0x1 ;  /* 0x0000000100087882 */ /* 0x000fe20000000000 */
[----:B------:R-:W-:Y:S01]  /*0570*/  UMOV UR6, 0x3 ;  /* 0x0000000300067882 */ /* 0x000fe20000000000 */
[----:B------:R-:W-:-:S04]  /*0580*/  UIADD3 UR8, UPT, UPT, -UR8, 0x100000, URZ ;  /* 0x0010000008087890 */ /* 0x000fc8000fffe1ff */
[----:B------:R-:W-:Y:S02]  /*0590*/  USHF.L.U32 UR9, UR8, 0xb, URZ ;  /* 0x0000000b08097899 */ /* 0x000fe400080006ff */
[----:B------:R-:W-:Y:S02]  /*05a0*/  USHF.L.U32 UR8, UR8, 0x1, URZ ;  /* 0x0000000108087899 */ /* 0x000fe400080006ff */
[----:B------:R-:W-:-:S04]  /*05b0*/  UIADD3 UR6, UPT, UPT, -UR6, 0x100000, URZ ;  /* 0x0010000006067890 */ /* 0x000fc8000fffe1ff */
[----:B------:R-:W-:Y:S02]  /*05c0*/  USHF.L.U32 UR7, UR6, 0xb, URZ ;  /* 0x0000000b06077899 */ /* 0x000fe400080006ff */
[----:B------:R-:W-:Y:S01]  /*05d0*/  USHF.L.U32 UR6, UR6, 0x1, URZ ;  /* 0x0000000106067899 */ /* 0x000fe200080006ff */
[----:B------:R-:W-:Y:S01]  /*05e0*/  ELECT P0, URZ, PT ;  /* 0x0000000000ff782f */ /* 0x000fe20003800000 */
[----:B-1----:R-:W-:Y:S01]  /*05f0*/  ULEA UR4, UR4, UR5, 0x18 ;  /* 0x0000000504047291 */ /* 0x002fe2000f8ec0ff */
[----:B------:R-:W1:Y:S11]  /*0600*/  FENCE.VIEW.ASYNC.S ;  /* 0x00000000000073c6 */ /* 0x000e760000000000 */
[----:B-1----:R1:W3:Y:S01]  /*0610*/  SYNCS.EXCH.64 URZ, [UR4], UR8 ;  /* 0x0000000804ff75b2 */ /* 0x0022e20008000100 */
[----:B------:R1:W4:Y:S01]  /*0620*/  SYNCS.EXCH.64 URZ, [UR4+0x20], UR6 ;  /* 0x0000200604ff75b2 */ /* 0x0003220008000100 */
[----:B------:R1:W1:Y:S01]  /*0630*/  SYNCS.EXCH.64 URZ, [UR4+0x8], UR8 ;  /* 0x0000080804ff75b2 */ /* 0x0002620008000100 */
[----:B------:R1:W1:Y:S01]  /*0640*/  SYNCS.EXCH.64 URZ, [UR4+0x28], UR6 ;  /* 0x0000280604ff75b2 */ /* 0x0002620008000100 */
[----:B------:R1:W1:Y:S01]  /*0650*/  SYNCS.EXCH.64 URZ, [UR4+0x10], UR8 ;  /* 0x0000100804ff75b2 */ /* 0x0002620008000100 */
[----:B------:R1:W1:Y:S01]  /*0660*/  SYNCS.EXCH.64 URZ, [UR4+0x30], UR6 ;  /* 0x0000300604ff75b2 */ /* 0x0002620008000100 */
[----:B------:R1:W1:Y:S01]  /*0670*/  SYNCS.EXCH.64 URZ, [UR4+0x18], UR8 ;  /* 0x0000180804ff75b2 */ /* 0x0002620008000100 */
[----:B------:R1:W1:Y:S01]  /*0680*/  SYNCS.EXCH.64 URZ, [UR4+0x38], UR6 ;  /* 0x0000380604ff75b2 */ /* 0x0002620008000100 */
[----:B------:R-:W-:Y:S01]  /*0690*/  NOP ;  /* 0x0000000000007918 */ /* 0x000fe20000000000 */
.L_x_9:
[----:B------:R-:W2:Y:S01]  /*06a0*/  SHFL.IDX PT, R2, R54, RZ, 0x1f ;  /* 0x00001fff36027589 */ /* 0x000ea200000e0000 */
[----:B------:R-:W-:Y:S01]  /*06b0*/  NOP ;  /* 0x0000000000007918 */ /* 0x000fe20000000000 */
[----:B--2---:R-:W-:-:S13]  /*06c0*/  ISETP.NE.AND P0, PT, R2, 0x1, PT ;  /* 0x000000010200780c */ /* 0x004fda0003f05270 */
[----:B------:R-:W-:Y:S05]  /*06d0*/  @P0 BRA `(.L_x_10) ;  /* 0x0000000000580947 */ /* 0x000fea0003800000 */
[----:B-1----:R-:W1:Y:S01]  /*06e0*/  S2UR UR4, SR_CgaCtaId ;  /* 0x00000000000479c3 */ /* 0x002e620000008800 */
        /* <DEDUP_REMOVED lines=12> */
[----:B-1----:R2:W1:Y:S01]  /*07b0*/  SYNCS.EXCH.64 URZ, [UR4+0x40], UR8 ;  /* 0x0000400804ff75b2 */ /* 0x0024620008000100 */
[----:B------:R2:W1:Y:S01]  /*07c0*/  SYNCS.EXCH.64 URZ, [UR4+0x60], UR6 ;  /* 0x0000600604ff75b2 */ /* 0x0004620008000100 */
[----:B------:R2:W1:Y:S01]  /*07d0*/  SYNCS.EXCH.64 URZ, [UR4+0x48], UR8 ;  /* 0x0000480804ff75b2 */ /* 0x0004620008000100 */
[----:B------:R2:W1:Y:S01]  /*07e0*/  SYNCS.EXCH.64 URZ, [UR4+0x68], UR6 ;  /* 0x0000680604ff75b2 */ /* 0x0004620008000100 */
[----:B------:R2:W1:Y:S01]  /*07f0*/  SYNCS.EXCH.64 URZ, [UR4+0x50], UR8 ;  /* 0x0000500804ff75b2 */ /* 0x0004620008000100 */
[----:B------:R2:W1:Y:S01]  /*0800*/  SYNCS.EXCH.64 URZ, [UR4+0x70], UR6 ;  /* 0x0000700604ff75b2 */ /* 0x0004620008000100 */
[----:B------:R2:W1:Y:S01]  /*0810*/  SYNCS.EXCH.64 URZ, [UR4+0x58], UR8 ;  /* 0x0000580804ff75b2 */ /* 0x0004620008000100 */
[----:B------:R2:W1:Y:S02]  /*0820*/  SYNCS.EXCH.64 URZ, [UR4+0x78], UR6 ;  /* 0x0000780604ff75b2 */ /* 0x0004640008000100 */
[----:B--2---:R-:W-:Y:S01]  /*0830*/  NOP ;  /* 0x0000000000007918 */ /* 0x004fe20000000000 */
.L_x_10:
[----:B------:R-:W2:Y:S01]  /*0840*/  SHFL.IDX PT, R2, R54, RZ, 0x1f ;  /* 0x00001fff36027589 */ /* 0x000ea200000e0000 */
[----:B------:R-:W-:Y:S01]  /*0850*/  NOP ;  /* 0x0000000000007918 */ /* 0x000fe20000000000 */
[----:B--2---:R-:W-:-:S13]  /*0860*/  ISETP.NE.AND P0, PT, R2, 0x3, PT ;  /* 0x000000030200780c */ /* 0x004fda0003f05270 */
[----:B------:R-:W-:Y:S05]  /*0870*/  @P0 BRA `(.L_x_11) ;  /* 0x0000000000300947 */ /* 0x000fea0003800000 */
[----:B-1----:R-:W1:Y:S01]  /*0880*/  S2UR UR4, SR_CgaCtaId ;  /* 0x00000000000479c3 */ /* 0x002e620000008800 */
[----:B------:R-:W-:Y:S01]  /*0890*/  UMOV UR6, 0x400 ;  /* 0x0000040000067882 */ /* 0x000fe20000000000 */
[----:B------:R-:W-:Y:S01]  /*08a0*/  UMOV UR5, 0x20 ;  /* 0x0000002000057882 */ /* 0x000fe20000000000 */
[----:B------:R-:W-:Y:S01]  /*08b0*/  ELECT P0, URZ, PT ;  /* 0x0000000000ff782f */ /* 0x000fe20003800000 */
[----:B-1----:R-:W-:Y:S02]  /*08c0*/  ULEA UR6, UR4, UR6, 0x18 ;  /* 0x0000000604067291 */ /* 0x002fe4000f8ec0ff */
[----:B------:R-:W-:-:S04]  /*08d0*/  UIADD3 UR4, UPT, UPT, -UR5, 0x100000, URZ ;  /* 0x0010000005047890 */ /* 0x000fc8000fffe1ff */
[----:B------:R-:W-:Y:S02]  /*08e0*/  USHF.L.U32 UR5, UR4, 0xb, URZ ;  /* 0x0000000b04057899 */ /* 0x000fe400080006ff */
[----:B------:R-:W-:Y:S01]  /*08f0*/  USHF.L.U32 UR4, UR4, 0x1, URZ ;  /* 0x0000000104047899 */ /* 0x000fe200080006ff */
[----:B------:R-:W1:Y:S11]  /*0900*/  FENCE.VIEW.ASYNC.S ;  /* 0x00000000000073c6 */ /* 0x000e760000000000 */
[----:B-1----:R2:W1:Y:S01]  /*0910*/  SYNCS.EXCH.64 URZ, [UR6+0x80], UR4 ;  /* 0x0000800406ff75b2 */ /* 0x0024620008000100 */
[----:B------:R2:W1:Y:S02]  /*0920*/  SYNCS.EXCH.64 URZ, [UR6+0x88], UR4 ;  /* 0x0000880406ff75b2 */ /* 0x0004640008000100 */
[----:B--2---:R-:W-:Y:S01]  /*0930*/  NOP ;  /* 0x0000000000007918 */ /* 0x004fe20000000000 */
.L_x_11:
[----:B------:R-:W2:Y:S01]  /*0940*/  SHFL.IDX PT, R2, R54, RZ, 0x1f ;  /* 0x00001fff36027589 */ /* 0x000ea200000e0000 */
[----:B------:R-:W-:Y:S01]  /*0950*/  NOP ;  /* 0x0000000000007918 */ /* 0x000fe20000000000 */
[----:B--2---:R-:W-:-:S13]  /*0960*/  ISETP.NE.AND P0, PT, R2, 0x4, PT ;  /* 0x000000040200780c */ /* 0x004fda0003f05270 */
[----:B------:R-:W-:Y:S05]  /*0970*/  @P0 BRA `(.L_x_12) ;  /* 0x00000000004c0947 */ /* 0x000fea0003800000 */
[----:B-1----:R-:W1:Y:S01]  /*0980*/  S2UR UR6, SR_CgaCtaId ;  /* 0x00000000000679c3 */ /* 0x002e620000008800 */
[----:B------:R-:W-:Y:S01]  /*0990*/  UMOV UR4, 0x3a0 ;  /* 0x000003a000047882 */ /* 0x000fe20000000000 */
[----:B------:R-:W-:Y:S01]  /*09a0*/  UMOV UR5, 0x400 ;  /* 0x0000040000057882 */ /* 0x000fe20000000000 */
[----:B------:R-:W-:Y:S01]  /*09b0*/  USEL UR4, UR4, 0x320, UP3 ;  /* 0x0000032004047887 */ /* 0x000fe20009800000 */
[----:B------:R-:W-:Y:S01]  /*09c0*/  UMOV UR8, 0x1 ;  /* 0x0000000100087882 */ /* 0x000fe20000000000 */
[----:B------:R-:W-:Y:S01]  /*09d0*/  ELECT P0, URZ, PT ;  /* 0x0000000000ff782f */ /* 0x000fe20003800000 */
[----:B------:R-:W-:-:S04]  /*09e0*/  UIADD3 UR8, UPT, UPT, -UR8, 0x100000, URZ ;  /* 0x0010000008087890 */ /* 0x000fc8000fffe1ff */
[----:B------:R-:W-:Y:S02]  /*09f0*/  USHF.L.U32 UR9, UR8, 0xb, URZ ;  /* 0x0000000b08097899 */ /* 0x000fe400080006ff */
[----:B------:R-:W-:Y:S02]  /*0a00*/  USHF.L.U32 UR8, UR8, 0x1, URZ ;  /* 0x0000000108087899 */ /* 0x000fe400080006ff */
[----:B-1----:R-:W-:Y:S02]  /*0a10*/  ULEA UR6, UR6, UR5, 0x18 ;  /* 0x0000000506067291 */ /* 0x002fe4000f8ec0ff */
[----:B------:R-:W-:-:S04]  /*0a20*/  UIADD3 UR4, UPT, UPT, -UR4, 0x100000, URZ ;  /* 0x0010000004047890 */ /* 0x000fc8000fffe1ff */
[----:B------:R-:W-:Y:S02]  /*0a30*/  USHF.L.U32 UR5, UR4, 0xb, URZ ;  /* 0x0000000b04057899 */ /* 0x000fe400080006ff */
[----:B------:R-:W-:Y:S01]  /*0a40*/  USHF.L.U32 UR4, UR4, 0x1, URZ ;  /* 0x0000000104047899 */ /* 0x000fe200080006ff */
[----:B------:R-:W1:Y:S03]  /*0a50*/  FENCE.VIEW.ASYNC.S ;  /* 0x00000000000073c6 */ /* 0x000e660000000000 */
[----:B-1----:R2:W1:Y:S08]  /*0a60*/  SYNCS.EXCH.64 URZ, [UR6+0x90], UR8 ;  /* 0x0000900806ff75b2 */ /* 0x0024700008000100 */
[----:B------:R2:W1:Y:S01]  /*0a70*/  SYNCS.EXCH.64 URZ, [UR6+0xa0], UR4 ;  /* 0x0000a00406ff75b2 */ /* 0x0004620008000100 */
[----:B------:R2:W1:Y:S01]  /*0a80*/  SYNCS.EXCH.64 URZ, [UR6+0x98], UR8 ;  /* 0x0000980806ff75b2 */ /* 0x0004620008000100 */
[----:B------:R2:W1:Y:S02]  /*0a90*/  SYNCS.EXCH.64 URZ, [UR6+0xa8], UR4 ;  /* 0x0000a80406ff75b2 */ /* 0x0004640008000100 */
[----:B--2---:R-:W-:Y:S01]  /*0aa0*/  NOP ;  /* 0x0000000000007918 */ /* 0x004fe20000000000 */
.L_x_12:
        /* <DEDUP_REMOVED lines=26> */
.L_x_13:
[----:B------:R-:W2:Y:S01]  /*0c50*/  SHFL.IDX PT, R2, R54, RZ, 0x1f ;  /* 0x00001fff36027589 */ /* 0x000ea200000e0000 */
[----:B------:R-:W1:Y:S01]  /*0c60*/  S2UR UR52, SR_CgaCtaId ;  /* 0x00000000003479c3 */ /* 0x000e620000008800 */
[----:B------:R-:W-:Y:S01]  /*0c70*/  NOP ;  /* 0x0000000000007918 */ /* 0x000fe20000000000 */
[----:B--2---:R-:W-:-:S13]  /*0c80*/  ISETP.NE.AND P0, PT, R2, 0x3, PT ;  /* 0x000000030200780c */ /* 0x004fda0003f05270 */
[----:B-1----:R-:W-:Y:S05]  /*0c90*/  @P0 BRA `(.L_x_14) ;  /* 0x0000000000340947 */ /* 0x002fea0003800000 */
[----:B------:R-:W-:Y:S01]  /*0ca0*/  UMOV UR4, 0x400 ;  /* 0x0000040000047882 */ /* 0x000fe20000000000 */
[----:B------:R-:W-:Y:S01]  /*0cb0*/  UMOV UR6, 0x20 ;  /* 0x0000002000067882 */ /* 0x000fe20000000000 */
[----:B------:R-:W-:Y:S02]  /*0cc0*/  ULEA UR4, UR52, UR4, 0x18 ;  /* 0x0000000434047291 */ /* 0x000fe4000f8ec0ff */
[----:B------:R-:W-:-:S04]  /*0cd0*/  UIADD3 UR6, UPT, UPT, -UR6, 0x100000, URZ ;  /* 0x0010000006067890 */ /* 0x000fc8000fffe1ff */
[----:B------:R-:W-:Y:S02]  /*0ce0*/  USHF.L.U32 UR7, UR6, 0xb, URZ ;  /* 0x0000000b06077899 */ /* 0x000fe400080006ff */
[----:B------:R-:W-:Y:S01]  /*0cf0*/  USHF.L.U32 UR6, UR6, 0x1, URZ ;  /* 0x0000000106067899 */ /* 0x000fe200080006ff */
[----:B------:R-:W-:Y:S01]  /*0d00*/  ELECT P0, URZ, PT ;  /* 0x0000000000ff782f */ /* 0x000fe20003800000 */
[----:B------:R-:W1:Y:S10]  /*0d10*/  FENCE.VIEW.ASYNC.S ;  /* 0x00000000000073c6 */ /* 0x000e740000000000 */
[----:B-1----:R1:W2:Y:S01]  /*0d20*/  SYNCS.EXCH.64 URZ, [UR4+0xf0], UR6 ;  /* 0x0000f00604ff75b2 */ /* 0x0022a20008000100 */
[----:B------:R1:W1:Y:S01]  /*0d30*/  SYNCS.EXCH.64 URZ, [UR4+0x100], UR6 ;  /* 0x0001000604ff75b2 */ /* 0x0002620008000100 */
[----:B------:R1:W1:Y:S01]  /*0d40*/  SYNCS.EXCH.64 URZ, [UR4+0xf8], UR6 ;  /* 0x0000f80604ff75b2 */ /* 0x0002620008000100 */
[----:B------:R1:W1:Y:S01]  /*0d50*/  SYNCS.EXCH.64 URZ, [UR4+0x108], UR6 ;  /* 0x0001080604ff75b2 */ /* 0x0002620008000100 */
[----:B------:R-:W-:Y:S01]  /*0d60*/  NOP ;  /* 0x0000000000007918 */ /* 0x000fe20000000000 */
.L_x_14:
[----:B-1----:R-:W1:Y:S01]  /*0d70*/  LDCU UR4, c[0x0][0x36c] ;  /* 0x00006d80ff0477ac */ /* 0x002e620008000800 */
[----:B------:R-:W-:Y:S01]  /*0d80*/  ISETP.NE.OR P4, PT, R0, 0x2, !P4 ;  /* 0x000000020000780c */ /* 0x000fe20006785670 */
[----:B------:R-:W-:Y:S01]  /*0d90*/  NOP ;  /* 0x0000000000007918 */ /* 0x000fe20000000000 */
[----:B------:R-:W-:Y:S01]  /*0da0*/  LOP3.LUT R0, R65, 0x1f, RZ, 0xc0, !PT ;  /* 0x0000001f41007812 */ /* 0x000fe200078ec0ff */
[----:B------:R-:W-:Y:S02]  /*0db0*/  UISETP.NE.AND UP4, UPT, UR17, URZ, UPT ;  /* 0x000000ff1100728c */ /* 0x000fe4000bf85270 */
[----:B-1----:R-:W-:-:S09]  /*0dc0*/  UISETP.EQ.U32.AND UP5, UPT, UR4, 0x1, UPT ;  /* 0x000000010400788c */ /* 0x002fd2000bfa2070 */
[----:B------:R-:W-:Y:S05]  /*0dd0*/  BRA.U !UP5, `(.L_x_15) ;  /* 0x000000010d087547 */ /* 0x000fea000b800000 */
[----:B--234-:R-:W-:Y:S01]  /*0de0*/  UCGABAR_ARV ;  /* 0x00000000000079c7 */ /* 0x01cfe20008000000 */
[----:B------:R-:W-:Y:S05]  /*0df0*/  BRA `(.L_x_16) ;  /* 0x0000000000047947 */ /* 0x000fea0003800000 */
.L_x_15:
[----:B--234-:R-:W-:Y:S01]  /*0e00*/  NOP ;  /* 0x0000000000007918 */ /* 0x01cfe20000000000 */
.L_x_16:
[----:B------:R-:W1:Y:S01]  /*0e10*/  S2UR UR20, SR_CTAID.Y ;  /* 0x00000000001479c3 */ /* 0x000e620000002600 */
[----:B------:R-:W-:-:S05]  /*0e20*/  CS2R.32 R55, SR_CgaSize ;  /* 0x0000000000377805 */ /* 0x000fca0000008a00 */
[----:B------:R-:W-:-:S05]  /*0e30*/  IMAD R55, R55, -0xa0, RZ ;  /* 0xffffff6037377824 */ /* 0x000fca00078e02ff */
[----:B------:R-:W-:-:S14]  /*0e40*/  R2UR UR4, R55 ;  /* 0x00000000370472ca */ /* 0x000fdc00000e0000 */
[----:B------:R-:W2:Y:S01]  /*0e50*/  LDCU UR4, c[0x0][UR4+0x2b4] ;  /* 0x00005680040477ac */ /* 0x000ea20008000800 */
[----:B------:R-:W-:-:S05]  /*0e60*/  CS2R.32 R55, SR_CgaSize ;  /* 0x0000000000377805 */ /* 0x000fca0000008a00 */
[----:B------:R-:W-:-:S05]  /*0e70*/  IMAD R55, R55, -0xa0, RZ ;  /* 0xffffff6037377824 */ /* 0x000fca00078e02ff */
[----:B------:R-:W-:-:S14]  /*0e80*/  R2UR UR5, R55 ;  /* 0x00000000370572ca */ /* 0x000fdc00000e0000 */
[----:B------:R-:W3:Y:S01]  /*0e90*/  LDCU UR5, c[0x0][UR5+0x2b0] ;  /* 0x00005600050577ac */ /* 0x000ee20008000800 */
[----:B------:R-:W4:Y:S01]  /*0ea0*/  S2UR UR16, SR_CTAID.X ;  /* 0x00000000001079c3 */ /* 0x000f220000002500 */
[----:B------:R-:W-:-:S05]  /*0eb0*/  CS2R.32 R55, SR_CgaSize ;  /* 0x0000000000377805 */ /* 0x000fca0000008a00 */
[----:B------:R-:W-:-:S05]  /*0ec0*/  IMAD R55, R55, -0xa0, RZ ;  /* 0xffffff6037377824 */ /* 0x000fca00078e02ff */
[----:B------:R-:W-:-:S14]  /*0ed0*/  R2UR UR7, R55 ;  /* 0x00000000370772ca */ /* 0x000fdc00000e0000 */
[----:B------:R-:W3:Y:S01]  /*0ee0*/  LDCU UR7, c[0x0][UR7+0x2a4] ;  /* 0x00005480070777ac */ /* 0x000ee20008000800 */
[----:B------:R-:W-:-:S05]  /*0ef0*/  CS2R.32 R55, SR_CgaSize ;  /* 0x0000000000377805 */ /* 0x000fca0000008a00 */
[----:B------:R-:W-:-:S05]  /*0f00*/  IMAD R55, R55, -0xa0, RZ ;  /* 0xffffff6037377824 */ /* 0x000fca00078e02ff */
[----:B------:R-:W-:-:S14]  /*0f10*/  R2UR UR63, R55 ;  /* 0x00000000373f72ca */ /* 0x000fdc00000e0000 */
[----:B------:R-:W3:Y:S01]  /*0f20*/  LDCU UR63, c[0x0][UR63+0x2a0] ;  /* 0x000054003f3f77ac */ /* 0x000ee20008000800 */
[----:B------:R-:W-:Y:S02]  /*0f30*/  ULOP3.LUT UR55, UR52, 0x1, URZ, 0xc0, !UPT ;  /* 0x0000000134377892 */ /* 0x000fe4000f8ec0ff */
[----:B------:R-:W-:Y:S02]  /*0f40*/  USHF.R.U32.HI UR26, URZ, 0x1, UR52 ;  /* 0x00000001ff1a7899 */ /* 0x000fe40008011634 */
[----:B------:R-:W-:Y:S02]  /*0f50*/  UISETP.GT.U32.AND UP1, UPT, UR55, 0xffff, UPT ;  /* 0x0000ffff3700788c */ /* 0x000fe4000bf24070 */
[----:B------:R-:W-:Y:S01]  /*0f60*/  USHF.L.U32 UR38, UR52, 0x9, URZ ;  /* 0x0000000934267899 */ /* 0x000fe200080006ff */
[----:B-1----:R-:W-:Y:S01]  /*0f70*/  I2FP.F32.U32 R2, UR20 ;  /* 0x0000001400027c45 */ /* 0x002fe20008201000 */
[----:B------:R-:W1:Y:S04]  /*0f80*/  LDCU UR21, c[0x0][0xb24] ;  /* 0x00016480ff1577ac */ /* 0x000e680008000800 */
[----:B--2---:R-:W-:Y:S01]  /*0f90*/  FMUL R2, R2, UR4 ;  /* 0x0000000402027c20 */ /* 0x004fe20008400000 */
[----:B------:R-:W-:Y:S01]  /*0fa0*/  ULOP3.LUT UR4, UR52, 0x2, URZ, 0xc0, !UPT ;  /* 0x0000000234047892 */ /* 0x000fe2000f8ec0ff */
[----:B----4-:R-:W-:Y:S01]  /*0fb0*/  I2FP.F32.U32 R3, UR16 ;  /* 0x0000001000037c45 */ /* 0x010fe20008201000 */
[----:B------:R-:W2:Y:S03]  /*0fc0*/  LDCU UR42, c[0x0][0xb24] ;  /* 0x00016480ff2a77ac */ /* 0x000ea60008000800 */
[----:B------:R-:W4:Y:S01]  /*0fd0*/  F2I.U32.TRUNC.NTZ R2, R2 ;  /* 0x0000000200027305 */ /* 0x000f22000020f000 */
[----:B---3--:R-:W-:Y:S01]  /*0fe0*/  FMUL R3, R3, UR5 ;  /* 0x0000000503037c20 */ /* 0x008fe20008400000 */
[----:B------:R-:W-:Y:S01]  /*0ff0*/  UISETP.GT.U32.AND UP0, UPT, UR4, 0xffff, UPT ;  /* 0x0000ffff0400788c */ /* 0x000fe2000bf04070 */
[----:B------:R-:W3:Y:S05]  /*1000*/  LDCU UR28, c[0x0][0xb30] ;  /* 0x00016600ff1c77ac */ /* 0x000eea0008000800 */
[----:B------:R-:W1:Y:S01]  /*1010*/  F2I.U32.TRUNC.NTZ R3, R3 ;  /* 0x0000000300037305 */ /* 0x000e62000020f000 */
[----:B------:R-:W-:-:S02]  /*1020*/  USEL UR30, UR4, 0xffff, !UP0 ;  /* 0x0000ffff041e7887 */ /* 0x000fc4000c000000 */
[----:B------:R-:W-:Y:S01]  /*1030*/  USHF.L.U32 UR37, UR52, 0xb, URZ ;  /* 0x0000000b34257899 */ /* 0x000fe200080006ff */
[----:B------:R-:W-:Y:S01]  /*1040*/  UMOV UR32, 0x5 ;  /* 0x0000000500207882 */ /* 0x000fe20000000000 */
[----:B------:R-:W-:Y:S01]  /*1050*/  USEL UR31, UR55, 0xffff, !UP1 ;  /* 0x0000ffff371f7887 */ /* 0x000fe2000c800000 */
[----:B----4-:R-:W-:Y:S02]  /*1060*/  R2UR UR6, R2 ;  /* 0x00000000020672ca */ /* 0x010fe400000e0000 */
[----:B------:R-:W-:Y:S02]  /*1070*/  PRMT R2, RZ, 0x7610, R2 ;  /* 0x00007610ff027816 */ /* 0x000fe40000000002 */
[----:B-1----:R-:W-:-:S09]  /*1080*/  R2UR UR5, R3 ;  /* 0x00000000030572ca */ /* 0x002fd200000e0000 */
[----:B------:R-:W-:-:S04]  /*1090*/  UIADD3 UR4, UPT, UPT, -UR6, URZ, URZ ;  /* 0x000000ff06047290 */ /* 0x000fc8000fffe1ff */
[----:B------:R-:W-:Y:S02]  /*10a0*/  UIMAD UR4, UR7, UR4, UR20 ;  /* 0x00000004070472a4 */ /* 0x000fe4000f8e0214 */
[----:B------:R-:W-:-:S04]  /*10b0*/  UIADD3 UR5, UPT, UPT, -UR5, URZ, URZ ;  /* 0x000000ff05057290 */ /* 0x000fc8000fffe1ff */
[----:B------:R-:W-:Y:S01]  /*10c0*/  IMAD.U32 R55, RZ, RZ, UR4 ;  /* 0x00000004ff377e24 */ /* 0x000fe2000f8e00ff */
[----:B------:R-:W-:Y:S01]  /*10d0*/  UIMAD UR63, UR63, UR5, UR16 ;  /* 0x000000053f3f72a4 */ /* 0x000fe2000f8e0210 */
[----:B--23--:R-:W-:Y:S11]  /*10e0*/  BRA.U UP4, `(.L_x_17) ;  /* 0x0000000104407547 */ /* 0x00cff6000b800000 */
[----:B------:R-:W-:-:S13]  /*10f0*/  R2UR UR4, R55 ;  /* 0x00000000370472ca */ /* 0x000fda00000e0000 */
[----:B------:R-:W-:Y:S02]  /*1100*/  UISETP.NE.AND UP0, UPT, UR4, URZ, UPT ;  /* 0x000000ff0400728c */ /* 0x000fe4000bf05270 */
[----:B------:R-:W-:Y:S02]  /*1110*/  UISETP.NE.AND UP1, UPT, UR4, 0x1, UPT ;  /* 0x000000010400788c */ /* 0x000fe4000bf25270 */
[----:B------:R-:W-:Y:S02]  /*1120*/  UISETP.NE.AND UP2, UPT, UR63, URZ, UP0 ;  /* 0x000000ff3f00728c */ /* 0x000fe40008745270 */
[----:B------:R-:W-:Y:S02]  /*1130*/  USEL UR4, URZ, 0x2, UP0 ;  /* 0x00000002ff047887 */ /* 0x000fe40008000000 */
[----:B------:R-:W-:Y:S02]  /*1140*/  USEL UR8, URZ, 0x1, UP2 ;  /* 0x00000001ff087887 */ /* 0x000fe40009000000 */
[----:B------:R-:W-:-:S02]  /*1150*/  UISETP.NE.AND UP2, UPT, UR63, URZ, UPT ;  /* 0x000000ff3f00728c */ /* 0x000fc4000bf45270 */
[----:B------:R-:W-:Y:S02]  /*1160*/  USEL UR5, URZ, 0x4, UP1 ;  /* 0x00000004ff057887 */ /* 0x000fe40008800000 */
[----:B------:R-:W-:Y:S02]  /*1170*/  UISETP.NE.AND UP0, UPT, UR63, 0x1, UPT ;  /* 0x000000013f00788c */ /* 0x000fe4000bf05270 */
[----:B------:R-:W-:Y:S02]  /*1180*/  USEL UR6, URZ, 0x8, UP1 ;  /* 0x00000008ff067887 */ /* 0x000fe40008800000 */
[----:B------:R-:W-:Y:S02]  /*1190*/  USEL UR7, UR5, 0x4, UP2 ;  /* 0x0000000405077887 */ /* 0x000fe40009000000 */
[----:B------:R-:W-:Y:S02]  /*11a0*/  USEL UR4, UR4, 0x2, UP0 ;  /* 0x0000000204047887 */ /* 0x000fe40008000000 */
[----:B------:R-:W-:-:S02]  /*11b0*/  USEL UR5, UR6, 0x8, UP0 ;  /* 0x0000000806057887 */ /* 0x000fc40008000000 */
[----:B------:R-:W-:-:S04]  /*11c0*/  UIADD3 UR4, UPT, UPT, UR4, UR7, UR8 ;  /* 0x0000000704047290 */ /* 0x000fc8000fffe008 */
[----:B------:R-:W-:-:S06]  /*11d0*/  UIADD3 UR4, UPT, UPT, UR4, UR5, URZ ;  /* 0x0000000504047290 */ /* 0x000fcc000fffe0ff */
[----:B------:R-:W-:-:S07]  /*11e0*/  MOV R2, UR4 ;  /* 0x0000000400027c02 */ /* 0x000fce0008000f00 */
.L_x_17:
[----:B------:R-:W1:Y:S01]  /*11f0*/  S2UR UR36, SR_CTAID.Z ;  /* 0x00000000002479c3 */ /* 0x000e620000002700 */
[----:B------:R-:W-:Y:S01]  /*1200*/  UISETP.GE.AND UP0, UPT, UR21, 0x1, UPT ;  /* 0x000000011500788c */ /* 0x000fe2000bf06270 */
[----:B------:R-:W-:-:S08]  /*1210*/  UMOV UR29, 0x3 ;  /* 0x00000003001d7882 */ /* 0x000fd00000000000 */
[----:B------:R-:W-:Y:S05]  /*1220*/  BRA.U !UP0, `(.L_x_18) ;  /* 0x0000000108d47547 */ /* 0x000fea000b800000 */
[----:B------:R-:W2:Y:S01]  /*1230*/  LDCU.128 UR12, c[0x0][0xb10] ;  /* 0x00016200ff0c77ac */ /* 0x000ea20008000c00 */
[----:B------:R-:W3:Y:S01]  /*1240*/  LDCU UR6, c[0x0][0x370] ;  /* 0x00006e00ff0677ac */ /* 0x000ee20008000800 */
[----:B------:R-:W4:Y:S01]  /*1250*/  LDCU UR5, c[0x0][0x374] ;  /* 0x00006e80ff0577ac */ /* 0x000f220008000800 */
[----:B------:R-:W1:Y:S01]  /*1260*/  LDCU UR27, c[0x0][0xb0c] ;  /* 0x00016180ff1b77ac */ /* 0x000e620008000800 */
[----:B------:R-:W1:Y:S01]  /*1270*/  LDCU UR4, c[0x0][0xb20] ;  /* 0x00016400ff0477ac */ /* 0x000e620008000800 */
[----:B------:R-:W1:Y:S01]  /*1280*/  LDCU.64 UR8, c[0x0][0xb28] ;  /* 0x00016500ff0877ac */ /* 0x000e620008000a00 */
[----:B--2---:R-:W-:Y:S02]  /*1290*/  UISETP.NE.AND UP0, UPT, UR14, 0x1, UPT ;  /* 0x000000010e00788c */ /* 0x004fe4000bf05270 */
[----:B----4-:R-:W-:Y:S02]  /*12a0*/  UIMAD.WIDE.U32 UR10, UR5, UR15, URZ ;  /* 0x0000000f050a72a5 */ /* 0x010fe4000f8e00ff */
[----:B---3--:R-:W-:-:S02]  /*12b0*/  UIMAD.WIDE.U32 UR22, UR6, UR12, URZ ;  /* 0x0000000c061672a5 */ /* 0x008fc4000f8e00ff */
[----:B-1----:R-:W-:Y:S02]  /*12c0*/  UISETP.NE.AND UP1, UPT, UR27, 0x1, UPT ;  /* 0x000000011b00788c */ /* 0x002fe4000bf25270 */
[----:B------:R-:W-:Y:S01]  /*12d0*/  UISETP.NE.AND UP2, UPT, UR21, 0x1, UPT ;  /* 0x000000011500788c */ /* 0x000fe2000bf45270 */
[----:B------:R-:W-:Y:S02]  /*12e0*/  UMOV UR10, UR11 ;  /* 0x0000000b000a7c82 */ /* 0x000fe40008000000 */
[----:B------:R-:W-:Y:S01]  /*12f0*/  UMOV UR22, UR23 ;  /* 0x0000001700167c82 */ /* 0x000fe20008000000 */
[----:B------:R-:W-:Y:S02]  /*1300*/  @UP0 USHF.R.U32.HI UR5, URZ, UR4, UR10 ;  /* 0x00000004ff050299 */ /* 0x000fe4000801160a */
[----:B------:R-:W-:Y:S02]  /*1310*/  UIMAD.WIDE.U32 UR24, UR20, UR15, URZ ;  /* 0x0000000f141872a5 */ /* 0x000fe4000f8e00ff */
[----:B------:R-:W-:-:S02]  /*1320*/  UIMAD.WIDE.U32 UR10, UR5, UR8, URZ ;  /* 0x00000008050a72a5 */ /* 0x000fc4000f8e00ff */
[----:B------:R-:W-:Y:S02]  /*1330*/  @UP1 USHF.R.U32.HI UR6, URZ, UR13, UR22 ;  /* 0x0000000dff061299 */ /* 0x000fe40008011616 */
[----:B------:R-:W-:Y:S02]  /*1340*/  UIMAD.WIDE.U32 UR18, UR16, UR12, URZ ;  /* 0x0000000c101272a5 */ /* 0x000fe4000f8e00ff */
[----:B------:R-:W-:Y:S01]  /*1350*/  UIMAD.WIDE.U32 UR22, UR6, UR8, URZ ;  /* 0x00000008061672a5 */ /* 0x000fe2000f8e00ff */
[----:B------:R-:W-:Y:S01]  /*1360*/  UMOV UR24, UR25 ;  /* 0x0000001900187c82 */ /* 0x000fe20008000000 */
[----:B------:R-:W-:Y:S01]  /*1370*/  UMOV UR10, UR11 ;  /* 0x0000000b000a7c82 */ /* 0x000fe20008000000 */
[----:B------:R-:W-:Y:S02]  /*1380*/  USHF.R.U32.HI UR24, URZ, UR4, UR24 ;  /* 0x00000004ff187299 */ /* 0x000fe40008011618 */
[----:B------:R-:W-:Y:S02]  /*1390*/  @UP2 USHF.R.U32.HI UR5, URZ, UR9, UR10 ;  /* 0x00000009ff052299 */ /* 0x000fe4000801160a */
[----:B------:R-:W-:Y:S01]  /*13a0*/  UMOV UR7, UR23 ;  /* 0x0000001700077c82 */ /* 0x000fe20008000000 */
[----:B------:R-:W-:Y:S01]  /*13b0*/  UMOV UR18, UR19 ;  /* 0x0000001300127c82 */ /* 0x000fe20008000000 */
[----:B------:R-:W-:-:S02]  /*13c0*/  @UP2 USHF.R.U32.HI UR6, URZ, UR9, UR7 ;  /* 0x00000009ff062299 */ /* 0x000fc40008011607 */
[----:B------:R-:W-:Y:S02]  /*13d0*/  USHF.R.U32.HI UR13, URZ, UR13, UR18 ;  /* 0x0000000dff0d7299 */ /* 0x000fe40008011612 */
[----:B------:R-:W-:Y:S02]  /*13e0*/  USEL UR4, UR20, UR24, !UP0 ;  /* 0x0000001814047287 */ /* 0x000fe4000c000000 */
[----:B------:R-:W-:Y:S02]  /*13f0*/  UIMAD UR7, UR5, UR21, URZ ;  /* 0x00000015050772a4 */ /* 0x000fe4000f8e02ff */
[----:B------:R-:W-:Y:S02]  /*1400*/  USEL UR5, UR16, UR13, !UP1 ;  /* 0x0000000d10057287 */ /* 0x000fe4000c800000 */
[----:B------:R-:W-:Y:S02]  /*1410*/  UIMAD UR12, UR6, UR21, URZ ;  /* 0x00000015060c72a4 */ /* 0x000fe4000f8e02ff */
[----:B------:R-:W-:-:S02]  /*1420*/  UISETP.GE.AND UP0, UPT, UR4, UR7, UPT ;  /* 0x000000070400728c */ /* 0x000fc4000bf06270 */
[----:B------:R-:W-:Y:S02]  /*1430*/  UIMAD.WIDE.U32 UR10, UR4, UR8, URZ ;  /* 0x00000008040a72a5 */ /* 0x000fe4000f8e00ff */
[----:B------:R-:W-:Y:S02]  /*1440*/  UISETP.GE.OR UP0, UPT, UR5, UR12, UP0 ;  /* 0x0000000c0500728c */ /* 0x000fe40008706670 */
[----:B------:R-:W-:Y:S02]  /*1450*/  UIMAD.WIDE.U32 UR12, UR5, UR8, URZ ;  /* 0x00000008050c72a5 */ /* 0x000fe4000f8e00ff */
[----:B------:R-:W-:Y:S01]  /*1460*/  UIADD3 UR10, UPT, UPT, -UR4, URZ, URZ ;  /* 0x000000ff040a7290 */ /* 0x000fe2000fffe1ff */
[----:B------:R-:W-:Y:S01]  /*1470*/  UMOV UR8, UR11 ;  /* 0x0000000b00087c82 */ /* 0x000fe20008000000 */
[----:B------:R-:W-:Y:S02]  /*1480*/  UIADD3 UR11, UPT, UPT, -UR5, URZ, URZ ;  /* 0x000000ff050b7290 */ /* 0x000fe4000fffe1ff */
[----:B------:R-:W-:-:S03]  /*1490*/  USHF.R.U32.HI UR8, URZ, UR9, UR8 ;  /* 0x00000009ff087299 */ /* 0x000fc60008011608 */
[----:B------:R-:W-:Y:S01]  /*14a0*/  @!UP0 UMOV UR7, UR13 ;  /* 0x0000000d00078c82 */ /* 0x000fe20008000000 */
[----:B------:R-:W-:Y:S02]  /*14b0*/  UIMAD UR20, UR14, UR10, UR20 ;  /* 0x0000000a0e1472a4 */ /* 0x000fe4000f8e0214 */
[----:B------:R-:W-:Y:S02]  /*14c0*/  USEL UR8, UR4, UR8, !UP2 ;  /* 0x0000000804087287 */ /* 0x000fe4000d000000 */
[----:B------:R-:W-:Y:S02]  /*14d0*/  @!UP0 USHF.R.U32.HI UR7, URZ, UR9, UR7 ;  /* 0x00000009ff078299 */ /* 0x000fe40008011607 */
[----:B------:R-:W-:Y:S02]  /*14e0*/  UIADD3 UR9, UPT, UPT, -UR8, URZ, URZ ;  /* 0x000000ff08097290 */ /* 0x000fe4000fffe1ff */
[----:B------:R-:W-:Y:S02]  /*14f0*/  @!UP0 USEL UR7, UR5, UR7, !UP2 ;  /* 0x0000000705078287 */ /* 0x000fe4000d000000 */
[----:B------:R-:W-:-:S02]  /*1500*/  UIMAD UR9, UR21, UR9, UR4 ;  /* 0x00000009150972a4 */ /* 0x000fc4000f8e0204 */
[----:B------:R-:W-:Y:S02]  /*1510*/  @!UP0 UIADD3 UR8, UPT, UPT, UR8, -UR7, URZ ;  /* 0x8000000708088290 */ /* 0x000fe4000fffe0ff */
[----:B------:R-:W-:Y:S02]  /*1520*/  @!UP0 UIMAD UR6, UR9, UR6, UR7 ;  /* 0x00000006090682a4 */ /* 0x000fe4000f8e0207 */
[----:B------:R-:W-:Y:S02]  /*1530*/  @!UP0 UIMAD UR4, UR8, UR21, UR5 ;  /* 0x00000015080482a4 */ /* 0x000fe4000f8e0205 */
[----:B------:R-:W-:Y:S02]  /*1540*/  UIMAD UR16, UR27, UR11, UR16 ;  /* 0x0000000b1b1072a4 */ /* 0x000fe4000f8e0210 */
[----:B------:R-:W-:Y:S01]  /*1550*/  UIMAD UR20, UR4, UR14, UR20 ;  /* 0x0000000e041472a4 */ /* 0x000fe2000f8e0214 */
[----:B------:R-:W-:Y:S02]  /*1560*/  @!UP0 UMOV UR5, UR6 ;  /* 0x0000000600058c82 */ /* 0x000fe40008000000 */
[----:B------:R-:W-:-:S12]  /*1570*/  UIMAD UR16, UR5, UR27, UR16 ;  /* 0x0000001b051072a4 */ /* 0x000fd8000f8e0210 */
.L_x_18:
[----:B------:R-:W-:Y:S02]  /*1580*/  UISETP.NE.AND UP1, UPT, UR28, 0x1, UPT ;  /* 0x000000011c00788c */ /* 0x000fe4000bf25270 */
[----:B------:R-:W-:Y:S02]  /*1590*/  ULOP3.LUT UR31, UR31, 0xffff, URZ, 0xc0, !UPT ;  /* 0x0000ffff1f1f7892 */ /* 0x000fe4000f8ec0ff */
[----:B------:R-:W-:Y:S02]  /*15a0*/  ULOP3.LUT UR30, UR30, 0xffff, URZ, 0xc0, !UPT ;  /* 0x0000ffff1e1e7892 */ /* 0x000fe4000f8ec0ff */
[----:B------:R-:W-:Y:S02]  /*15b0*/  UISETP.NE.AND UP0, UPT, UR17, 0x2, UPT ;  /* 0x000000021100788c */ /* 0x000fe4000bf05270 */
[----:B------:R-:W-:Y:S02]  /*15c0*/  ULOP3.LUT UR38, UR38, 0x400, URZ, 0xc0, !UPT ;  /* 0x0000040026267892 */ /* 0x000fe4000f8ec0ff */
[----:B------:R-:W-:-:S02]  /*15d0*/  ULOP3.LUT UR37, UR37, 0x800, URZ, 0xc0, !UPT ;  /* 0x0000080025257892 */ /* 0x000fc4000f8ec0ff */
[----:B------:R-:W-:Y:S02]  /*15e0*/  USHF.L.U32 UR31, UR32, UR31, URZ ;  /* 0x0000001f201f7299 */ /* 0x000fe400080006ff */
[----:B------:R-:W-:Y:S01]  /*15f0*/  USHF.L.U32 UR30, UR29, UR30, URZ ;  /* 0x0000001e1d1e7299 */ /* 0x000fe200080006ff */
[----:B------:R-:W-:Y:S11]  /*1600*/  BRA.U UP1, `(.L_x_19) ;  /* 0x0000000101447547 */ /* 0x000ff6000b800000 */
[----:B------:R-:W2:Y:S01]  /*1610*/  LDCU.128 UR8, c[0x0][0xb10] ;  /* 0x00016200ff0877ac */ /* 0x000ea20008000c00 */
[----:B------:R-:W3:Y:S01]  /*1620*/  LDCU UR12, c[0x0][0xb0c] ;  /* 0x00016180ff0c77ac */ /* 0x000ee20008000800 */
[----:B------:R-:W4:Y:S01]  /*1630*/  LDCU UR13, c[0x0][0xb20] ;  /* 0x00016400ff0d77ac */ /* 0x000f220008000800 */
[----:B--2---:R-:W-:Y:S02]  /*1640*/  UIMAD.WIDE.U32 UR6, UR16, UR8, URZ ;  /* 0x00000008100672a5 */ /* 0x004fe4000f8e00ff */
[----:B------:R-:W-:Y:S02]  /*1650*/  UIMAD.WIDE.U32 UR4, UR20, UR11, URZ ;  /* 0x0000000b140472a5 */ /* 0x000fe4000f8e00ff */
[----:B---3--:R-:W-:Y:S02]  /*1660*/  UISETP.NE.AND UP2, UPT, UR12, 0x1, UPT ;  /* 0x000000010c00788c */ /* 0x008fe4000bf45270 */
[----:B------:R-:W-:Y:S01]  /*1670*/  UISETP.NE.AND UP1, UPT, UR10, 0x1, UPT ;  /* 0x000000010a00788c */ /* 0x000fe2000bf25270 */
[----:B------:R-:W-:-:S02]  /*1680*/  UMOV UR6, UR7 ;  /* 0x0000000700067c82 */ /* 0x000fc40008000000 */
[----:B------:R-:W-:Y:S01]  /*1690*/  UMOV UR4, UR5 ;  /* 0x0000000500047c82 */ /* 0x000fe20008000000 */
[----:B------:R-:W-:Y:S02]  /*16a0*/  USHF.R.U32.HI UR9, URZ, UR9, UR6 ;  /* 0x00000009ff097299 */ /* 0x000fe40008011606 */
[----:B----4-:R-:W-:Y:S02]  /*16b0*/  USHF.R.U32.HI UR4, URZ, UR13, UR4 ;  /* 0x0000000dff047299 */ /* 0x010fe40008011604 */
[----:B------:R-:W-:Y:S02]  /*16c0*/  USEL UR5, UR16, UR9, !UP2 ;  /* 0x0000000910057287 */ /* 0x000fe4000d000000 */
[----:B------:R-:W-:-:S04]  /*16d0*/  USEL UR4, UR20, UR4, !UP1 ;  /* 0x0000000414047287 */ /* 0x000fc8000c800000 */
[----:B------:R-:W-:Y:S02]  /*16e0*/  UIADD3 UR6, UPT, UPT, UR5, -UR4, URZ ;  /* 0x8000000405067290 */ /* 0x000fe4000fffe0ff */
[----:B------:R-:W-:Y:S02]  /*16f0*/  UIADD3 UR4, UPT, UPT, -UR5, UR4, URZ ;  /* 0x0000000405047290 */ /* 0x000fe4000fffe1ff */
[----:B------:R-:W-:Y:S02]  /*1700*/  UIMAD UR20, UR6, UR10, UR20 ;  /* 0x0000000a061472a4 */ /* 0x000fe4000f8e0214 */
[----:B------:R-:W-:-:S12]  /*1710*/  UIMAD UR16, UR4, UR12, UR16 ;  /* 0x0000000c041072a4 */ /* 0x000fd8000f8e0210 */
.L_x_19:
[----:B------:R-:W-:Y:S05]  /*1720*/  BRA.U !UP5, `(.L_x_20) ;  /* 0x000000010d0c7547 */ /* 0x000fea000b800000 */
[----:B------:R-:W-:Y:S01]  /*1730*/  UCGABAR_WAIT ;  /* 0x0000000000007dc7 */ /* 0x000fe20008000000 */
[----:B------:R-:W-:Y:S01]  /*1740*/  CCTL.IVALL ;  /* 0x00000000ff00798f */ /* 0x000fe20002000000 */
[----:B------:R-:W-:Y:S05]  /*1750*/  BRA `(.L_x_21) ;  /* 0x0000000000047947 */ /* 0x000fea0003800000 */
.L_x_20:
[----:B------:R-:W-:Y:S06]  /*1760*/  BAR.SYNC.DEFER_BLOCKING 0x0 ;  /* 0x0000000000007b1d */ /* 0x000fec0000010000 */
.L_x_21:
[----:B------:R-:W-:Y:S05]  /*1770*/  BRA.U UP0, `(.L_x_22) ;  /* 0x0000001500607547 */ /* 0x000fea000b800000 */
[----:B------:R-:W2:Y:S01]  /*1780*/  LDCU UR6, c[0x0][0x38c] ;  /* 0x00007180ff0677ac */ /* 0x000ea20008000800 */
[----:B------:R-:W-:Y:S01]  /*1790*/  PLOP3.LUT P2, PT, PT, PT, UP3, 0x80, 0x8 ;  /* 0x000000000008781c */ /* 0x000fe20003f4f038 */
[----:B------:R-:W-:Y:S01]  /*17a0*/  IMAD.MOV.U32 R12, RZ, RZ, 0x1 ;  /* 0x00000001ff0c7424 */ /* 0x000fe200078e00ff */
[----:B------:R-:W-:Y:S01]  /*17b0*/  ISETP.EQ.OR P3, PT, R0, RZ, P4 ;  /* 0x000000ff0000720c */ /* 0x000fe20002762670 */
[----:B------:R-:W-:Y:S01]  /*17c0*/  UISETP.NE.AND UP1, UPT, UR17, URZ, UPT ;  /* 0x000000ff1100728c */ /* 0x000fe2000bf25270 */
[----:B------:R-:W-:Y:S02]  /*17d0*/  PLOP3.LUT P2, PT, P2, PT, PT, 0x8, 0x80 ;  /* 0x000000000080781c */ /* 0x000fe4000174e170 */
[----:B------:R-:W-:Y:S01]  /*17e0*/  CS2R R10, SRZ ;  /* 0x00000000000a7805 */ /* 0x000fe2000001ff00 */
[----:B------:R-:W-:Y:S01]  /*17f0*/  IMAD.MOV.U32 R9, RZ, RZ, RZ ;  /* 0x000000ffff097224 */ /* 0x000fe200078e00ff */
[----:B------:R-:W3:Y:S01]  /*1800*/  LDCU UR49, c[0x0][0x370] ;  /* 0x00006e00ff3177ac */ /* 0x000ee20008000800 */
[----:B------:R-:W-:Y:S01]  /*1810*/  IMAD.MOV.U32 R8, RZ, RZ, 0x1 ;  /* 0x00000001ff087424 */ /* 0x000fe200078e00ff */
[----:B------:R-:W4:Y:S01]  /*1820*/  LDCU.64 UR46, c[0x0][0x348] ;  /* 0x00006900ff2e77ac */ /* 0x000f220008000a00 */
[----:B------:R-:W1:Y:S01]  /*1830*/  LDCU UR48, c[0x0][0x374] ;  /* 0x00006e80ff3077ac */ /* 0x000e620008000800 */
[----:B--2---:R-:W-:-:S02]  /*1840*/  UIADD3 UR5, UPT, UPT, UR6, 0x3f, URZ ;  /* 0x0000003f06057890 */ /* 0x004fc4000fffe0ff */
[----:B------:R-:W-:Y:S02]  /*1850*/  UIADD3 UR56, UPT, UPT, UR6, 0x7e, URZ ;  /* 0x0000007e06387890 */ /* 0x000fe4000fffe0ff */
[----:B------:R-:W-:Y:S02]  /*1860*/  USHF.R.S32.HI UR4, URZ, 0x1f, UR5 ;  /* 0x0000001fff047899 */ /* 0x000fe40008011405 */
[----:B------:R-:W-:Y:S02]  /*1870*/  USEL UR40, UR40, 0x2, UP1 ;  /* 0x0000000228287887 */ /* 0x000fe40008800000 */
[----:B------:R-:W-:Y:S02]  /*1880*/  ULEA.HI UR4, UR4, UR5, URZ, 0x6 ;  /* 0x0000000504047291 */ /* 0x000fe4000f8f30ff */
[----:B------:R-:W-:Y:S02]  /*1890*/  USHF.L.U32 UR5, UR26, 0x5, URZ ;  /* 0x000000051a057899 */ /* 0x000fe400080006ff */
[----:B------:R-:W-:-:S02]  /*18a0*/  USHF.R.S32.HI UR51, URZ, 0x6, UR4 ;  /* 0x00000006ff337899 */ /* 0x000fc40008011404 */
[----:B------:R-:W-:Y:S02]  /*18b0*/  UIADD3 UR4, UPT, UPT, UR6, -0x1, URZ ;  /* 0xffffffff06047890 */ /* 0x000fe4000fffe0ff */
[----:B------:R-:W-:Y:S02]  /*18c0*/  UISETP.LT.U32.AND UP0, UPT, UR51, 0x4, UPT ;  /* 0x000000043300788c */ /* 0x000fe4000bf01070 */
[----:B------:R-:W-:Y:S02]  /*18d0*/  UISETP.GE.U32.AND UP2, UPT, UR4, -0x7f, UPT ;  /* 0xffffff810400788c */ /* 0x000fe4000bf46070 */
[----:B------:R-:W-:Y:S02]  /*18e0*/  USEL UR50, UR51, 0x4, UP0 ;  /* 0x0000000433327887 */ /* 0x000fe40008000000 */
[----:B------:R-:W-:Y:S02]  /*18f0*/  ULOP3.LUT UR53, UR5, 0x20, URZ, 0xe2, !UPT ;  /* 0x0000002005357892 */ /* 0x000fe4000f8ee2ff */
[----:B------:R-:W-:-:S02]  /*1900*/  UIADD3 UR39, UPT, UPT, UR50, -0x1, URZ ;  /* 0xffffffff32277890 */ /* 0x000fc4000fffe0ff */
[----:B------:R-:W-:Y:S01]  /*1910*/  UIADD3 UR54, UPT, UPT, UR51, -UR50, URZ ;  /* 0x8000003233367290 */ /* 0x000fe2000fffe0ff */
[----:B------:R-:W-:Y:S02]  /*1920*/  UMOV UR29, URZ ;  /* 0x000000ff001d7c82 */ /* 0x000fe40008000000 */
[----:B------:R-:W-:-:S04]  /*1930*/  @UP2 UIADD3 UR39, UPT, UPT, UR50, URZ, URZ ;  /* 0x000000ff32272290 */ /* 0x000fc8000fffe0ff */
[----:B-1-34-:R-:W-:-:S12]  /*1940*/  UIADD3 UR39, UPT, UPT, UR39, 0x1, URZ ;  /* 0x0000000127277890 */ /* 0x01afd8000fffe0ff */
.L_x_46:
[----:B------:R-:W-:Y:S01]  /*1950*/  UISETP.NE.AND UP0, UPT, UR52, URZ, UPT ;  /* 0x000000ff3400728c */ /* 0x000fe2000bf05270 */
[----:B------:R-:W1:Y:S08]  /*1960*/  S2UR UR52, SR_CgaCtaId ;  /* 0x00000000003479c3 */ /* 0x000e700000008800 */
[----:B---3--:R-:W-:Y:S05]  /*1970*/  BRA.U UP0, `(.L_x_23) ;  /* 0x0000000100347547 */ /* 0x008fea000b800000 */
[----:B------:R-:W2:Y:S01]  /*1980*/  S2R R0, SR_CgaCtaId ;  /* 0x0000000000007919 */ /* 0x000ea20000008800 */
[----:B------:R-:W-:-:S04]  /*1990*/  MOV R2, 0x400 ;  /* 0x0000040000027802 */ /* 0x000fc80000000f00 */
[----:B--2---:R-:W-:Y:S02]  /*19a0*/  LEA R0, R0, R2, 0x18 ;  /* 0x0000000200007211 */ /* 0x004fe400078ec0ff */
[----:B------:R-:W-:-:S03]  /*19b0*/  SHF.L.U32 R2, R8, 0x1f, RZ ;  /* 0x0000001f08027819 */ /* 0x000fc600000006ff */
[----:B------:R-:W-:-:S04]  /*19c0*/  IMAD R0, R9, 0x8, R0 ;  /* 0x0000000809007824 */ /* 0x000fc800078e0200 */
[----:B------:R-:W2:Y:S02]  /*19d0*/  SYNCS.PHASECHK.TRANS64.TRYWAIT P0, [R0+URZ+0x100], R2 ;  /* 0x00010002000075a7 */ /* 0x000ea400080011ff */
[----:B--2---:R-:W-:Y:S05]  /*19e0*/  @!P0 BRA `(.L_x_24) ;  /* 0x0000007400508947 */ /* 0x004fea0003800000 */
.L_x_142:
[----:B------:R-:W-:Y:S01]  /*19f0*/  VIADD R9, R9, 0x1 ;  /* 0x0000000109097836 */ /* 0x000fe20000000000 */
[----:B------:R2:W-:Y:S04]  /*1a00*/  SYNCS.ARRIVE.TRANS64.A1T0 RZ, [R0+URZ+0xf0], RZ ;  /* 0x0000f0ff00ff79a7 */ /* 0x0005e800081000ff */
[----:B------:R-:W-:-:S04]  /*1a10*/  ISETP.NE.AND P0, PT, R9, 0x2, PT ;  /* 0x000000020900780c */ /* 0x000fc80003f05270 */
[----:B------:R-:W-:Y:S02]  /*1a20*/  SEL R9, R9, RZ, P0 ;  /* 0x000000ff09097207 */ /* 0x000fe40000000000 */
[----:B--2---:R-:W-:-:S04]  /*1a30*/  SEL R0, RZ, 0x1, P0 ;  /* 0x00000001ff007807 */ /* 0x004fc80000000000 */
[----:B------:R-:W-:-:S07]  /*1a40*/  LOP3.LUT R8, R8, R0, RZ, 0x3c, !PT ;  /* 0x0000000008087212 */ /* 0x000fce00078e3cff */
.L_x_23:
[----:B------:R-:W-:Y:S01]  /*1a50*/  UMOV UR21, 0x400 ;  /* 0x0000040000157882 */ /* 0x000fe20000000000 */
[----:B------:R-:W-:Y:S01]  /*1a60*/  SHF.L.U32 R0, R12, 0x1f, RZ ;  /* 0x0000001f0c007819 */ /* 0x000fe200000006ff */
[----:B-1----:R-:W-:Y:S02]  /*1a70*/  ULEA UR21, UR52, UR21, 0x18 ;  /* 0x0000001534157291 */ /* 0x002fe4000f8ec0ff */
[----:B------:R-:W-:Y:S02]  /*1a80*/  UISETP.GE.U32.AND UP0, UPT, UR56, 0x7f, UPT ;  /* 0x0000007f3800788c */ /* 0x000fe4000bf06070 */
[----:B------:R-:W-:Y:S02]  /*1a90*/  ULEA UR4, UR29, UR21, 0x3 ;  /* 0x000000151d047291 */ /* 0x000fe4000f8e18ff */
[----:B------:R-:W-:Y:S02]  /*1aa0*/  ULEA UR19, UR20, UR55, 0x1 ;  /* 0x0000003714137291 */ /* 0x000fe4000f8e08ff */
[----:B------:R-:W-:-:S02]  /*1ab0*/  ULEA UR35, UR16, UR53, 0x6 ;  /* 0x0000003510237291 */ /* 0x000fc4000f8e30ff */
[----:B------:R-:W-:Y:S01]  /*1ac0*/  USHF.L.U32 UR19, UR19, 0x6, URZ ;  /* 0x0000000613137899 */ /* 0x000fe200080006ff */
[----:B------:R-:W-:Y:S02]  /*1ad0*/  UMOV UR7, URZ ;  /* 0x000000ff00077c82 */ /* 0x000fe40008000000 */
[----:B------:R1:W2:Y:S01]  /*1ae0*/  SYNCS.PHASECHK.TRANS64.TRYWAIT P1, [UR4+0x20], R0 ;  /* 0x00002000ff0075a7 */ /* 0x0002a20008021104 */
[----:B------:R-:W-:Y:S08]  /*1af0*/  BRA.U !UP0, `(.L_x_25) ;  /* 0x00000005080c7547 */ /* 0x000ff0000b800000 */
[----:B------:R-:W-:Y:S01]  /*1b00*/  UMOV UR13, URZ ;  /* 0x000000ff000d7c82 */ /* 0x000fe20008000000 */
[----:B------:R-:W-:-:S05]  /*1b10*/  UMOV UR5, UR29 ;  /* 0x0000001d00057c82 */ /* 0x000fca0008000000 */
.L_x_33:
[----:B------:R-:W-:Y:S01]  /*1b20*/  ULEA UR33, UR5, UR21, 0x3 ;  /* 0x0000001505217291 */ /* 0x000fe2000f8e18ff */
[----:B--2---:R-:W-:Y:S01]  /*1b30*/  @!P4 MOV R2, 0xc000 ;  /* 0x0000c0000002c802 */ /* 0x004fe20000000f00 */
[----:B--23--:R-:W-:Y:S10]  /*1b40*/  @P1 BRA `(.L_x_26) ;  /* 0x00000000000c1947 */ /* 0x00cff40003800000 */
[----:B------:R-:W-:-:S04]  /*1b50*/  SHF.L.U32 R3, R12, 0x1f, RZ ;  /* 0x0000001f0c037819 */ /* 0x000fc800000006ff */
[----:B------:R-:W2:Y:S02]  /*1b60*/  SYNCS.PHASECHK.TRANS64.TRYWAIT P0, [UR33+0x20], R3 ;  /* 0x00002003ff0075a7 */ /* 0x000ea40008001121 */
[----:B--2---:R-:W-:Y:S05]  /*1b70*/  @!P0 BRA `(.L_x_27) ;  /* 0x0000007400008947 */ /* 0x004fea0003800000 */
.L_x_26:
[----:B------:R2:W-:Y:S01]  /*1b80*/  @!P4 SYNCS.ARRIVE.TRANS64 RZ, [UR33], R2 ;  /* 0x00000002ffffc9a7 */ /* 0x0005e20008000021 */
[----:B------:R-:W-:-:S04]  /*1b90*/  ULOP3.LUT UR4, UR40, 0x2, URZ, 0xfc, !UPT ;  /* 0x0000000228047892 */ /* 0x000fc8000f8efcff */
[----:B------:R-:W-:-:S09]  /*1ba0*/  UISETP.NE.AND UP0, UPT, UR4, 0x2, UPT ;  /* 0x000000020400788c */ /* 0x000fd2000bf05270 */
[----:B------:R-:W-:Y:S05]  /*1bb0*/  BRA.U UP0, `(.L_x_28) ;  /* 0x0000000100047547 */ /* 0x000fea000b800000 */
[----:B------:R-:W-:Y:S05]  /*1bc0*/  BPT.TRAP 0x1 ;  /* 0x000000040000795c */ /* 0x000fea0000300000 */
.L_x_28:
[----:B------:R-:W-:Y:S04]  /*1bd0*/  BSSY.RECONVERGENT B0, `(.L_x_29) ;  /* 0x0000003000007945 */ /* 0x000fe80003800200 */
[----:B------:R-:W-:Y:S05]  /*1be0*/  @P3 BRA `(.L_x_30) ;  /* 0x0000000000043947 */ /* 0x000fea0003800000 */
[----:B------:R-:W-:Y:S05]  /*1bf0*/  BPT.TRAP 0x1 ;  /* 0x000000040000795c */ /* 0x000fea0000300000 */
.L_x_30:
[----:B------:R-:W-:Y:S05]  /*1c00*/  BSYNC.RECONVERGENT B0 ;  /* 0x0000000000007941 */ /* 0x000fea0003800200 */
.L_x_29:
[----:B------:R-:W-:Y:S01]  /*1c10*/  UIADD3 UR4, UPT, UPT, UR5, 0x1, URZ ;  /* 0x0000000105047890 */ /* 0x000fe2000fffe0ff */
[----:B------:R-:W-:Y:S01]  /*1c20*/  BSSY.RECONVERGENT B0, `(.L_x_31) ;  /* 0x000002b000007945 */ /* 0x000fe20003800200 */
[----:B------:R-:W-:Y:S02]  /*1c30*/  ELECT P0, URZ, PT ;  /* 0x0000000000ff782f */ /* 0x000fe40003800000 */
[----:B------:R-:W-:-:S04]  /*1c40*/  UISETP.NE.AND UP0, UPT, UR4, 0x4, UPT ;  /* 0x000000040400788c */ /* 0x000fc8000bf05270 */
[----:B------:R-:W-:Y:S02]  /*1c50*/  USEL UR6, URZ, 0x1, UP0 ;  /* 0x00000001ff067887 */ /* 0x000fe40008000000 */
[----:B------:R-:W-:-:S04]  /*1c60*/  USEL UR29, UR4, URZ, UP0 ;  /* 0x000000ff041d7287 */ /* 0x000fc80008000000 */
[----:B------:R-:W-:Y:S01]  /*1c70*/  ULEA UR4, UR29, UR21, 0x3 ;  /* 0x000000151d047291 */ /* 0x000fe2000f8e18ff */
[----:B------:R-:W-:-:S04]  /*1c80*/  LOP3.LUT R12, R12, UR6, RZ, 0x3c, !PT ;  /* 0x000000060c0c7c12 */ /* 0x000fc8000f8e3cff */
[----:B-1----:R-:W-:-:S04]  /*1c90*/  SHF.L.U32 R0, R12, 0x1f, RZ ;  /* 0x0000001f0c007819 */ /* 0x002fc800000006ff */
[----:B------:R1:W3:Y:S01]  /*1ca0*/  SYNCS.PHASECHK.TRANS64.TRYWAIT P1, [UR4+0x20], R0 ;  /* 0x00002000ff0075a7 */ /* 0x0002e20008021104 */
[----:B------:R-:W-:Y:S05]  /*1cb0*/  @!P0 BRA `(.L_x_32) ;  /* 0x0000000000848947 */ /* 0x000fea0003800000 */
[----:B------:R-:W-:Y:S02]  /*1cc0*/  ULEA UR24, UR5, UR38, 0xc ;  /* 0x0000002605187291 */ /* 0x000fe4000f8e60ff */
[----:B------:R-:W-:Y:S02]  /*1cd0*/  ULEA UR8, UR5, UR37, 0xd ;  /* 0x0000002505087291 */ /* 0x000fe4000f8e68ff */
[----:B------:R-:W-:Y:S02]  /*1ce0*/  UIADD3 UR6, UP1, UPT, UR46, 0x80, URZ ;  /* 0x000000802e067890 */ /* 0x000fe4000ff3e0ff */
[----:B------:R-:W-:Y:S02]  /*1cf0*/  ULEA UR24, UR24, UR21, 0x2 ;  /* 0x0000001518187291 */ /* 0x000fe4000f8e10ff */
[----:B------:R-:W-:Y:S02]  /*1d00*/  USHF.L.U32 UR34, UR13, 0x6, URZ ;  /* 0x000000060d227899 */ /* 0x000fe400080006ff */
[----:B------:R-:W-:-:S02]  /*1d10*/  UIADD3 UR14, UP0, UPT, UR46, 0x180, URZ ;  /* 0x000001802e0e7890 */ /* 0x000fc4000ff1e0ff */
[----:B------:R-:W-:Y:S02]  /*1d20*/  ULEA UR8, UR8, UR21, 0x2 ;  /* 0x0000001508087291 */ /* 0x000fe4000f8e10ff */
[----:B------:R-:W-:Y:S02]  /*1d30*/  UIADD3.X UR7, UPT, UPT, URZ, UR47, URZ, UP1, !UPT ;  /* 0x0000002fff077290 */ /* 0x000fe40008ffe4ff */
[----:B------:R-:W-:Y:S02]  /*1d40*/  UIADD3 UR32, UPT, UPT, UR24, 0x8800, URZ ;  /* 0x0000880018207890 */ /* 0x000fe4000fffe0ff */
[----:B------:R-:W-:Y:S02]  /*1d50*/  UPRMT UR4, URZ, 0x5410, UR31 ;  /* 0x00005410ff047896 */ /* 0x000fe4000800001f */
[----:B------:R-:W-:Y:S02]  /*1d60*/  UIADD3 UR26, UPT, UPT, UR34, 0x20, URZ ;  /* 0x00000020221a7890 */ /* 0x000fe4000fffe0ff */
[----:B------:R-:W-:-:S02]  /*1d70*/  UIADD3 UR24, UPT, UPT, UR24, 0xa800, URZ ;  /* 0x0000a80018187890 */ /* 0x000fc4000fffe0ff */
[----:B------:R-:W-:Y:S02]  /*1d80*/  UIADD3.X UR15, UPT, UPT, URZ, UR47, URZ, UP0, !UPT ;  /* 0x0000002fff0f7290 */ /* 0x000fe400087fe4ff */
[----:B------:R-:W-:Y:S02]  /*1d90*/  UIADD3 UR16, UPT, UPT, UR8, 0x18800, URZ ;  /* 0x0001880008107890 */ /* 0x000fe4000fffe0ff */
[----:B------:R-:W-:Y:S02]  /*1da0*/  UPRMT UR22, URZ, 0x5410, UR30 ;  /* 0x00005410ff167896 */ /* 0x000fe4000800001e */
[----:B------:R-:W-:Y:S01]  /*1db0*/  UIADD3 UR8, UPT, UPT, UR8, 0x1c800, URZ ;  /* 0x0001c80008087890 */ /* 0x000fe2000fffe0ff */
[----:B------:R-:W-:Y:S01]  /*1dc0*/  UMOV UR44, 0x0 ;  /* 0x00000000002c7882 */ /* 0x000fe20000000000 */
[----:B------:R-:W-:Y:S01]  /*1dd0*/  UMOV UR45, 0x10000000 ;  /* 0x10000000002d7882 */ /* 0x000fe20000000000 */
[----:B------:R-:W-:Y:S01]  /*1de0*/  UMOV UR25, UR33 ;  /* 0x0000002100197c82 */ /* 0x000fe20008000000 */
[----:B------:R-:W-:Y:S01]  /*1df0*/  UMOV UR27, UR35 ;  /* 0x00000023001b7c82 */ /* 0x000fe20008000000 */
[----:B------:R-:W-:Y:S01]  /*1e00*/  UMOV UR28, UR36 ;  /* 0x00000024001c7c82 */ /* 0x000fe20008000000 */
[----:B------:R-:W-:Y:S01]  /*1e10*/  UMOV UR17, UR33 ;  /* 0x0000002100117c82 */ /* 0x000fe20008000000 */
[----:B------:R-:W-:Y:S01]  /*1e20*/  UMOV UR20, UR36 ;  /* 0x0000002400147c82 */ /* 0x000fe20008000000 */
[----:B------:R-:W-:Y:S01]  /*1e30*/  UMOV UR18, UR34 ;  /* 0x0000002200127c82 */ /* 0x000fe20008000000 */
[----:B------:R4:W-:Y:S01]  /*1e40*/  UTMALDG.3D.MULTICAST [UR32], [UR6], UR4, desc[UR44] ;  /* 0x00002c20060073b4 */ /* 0x0009e20008011804 */
[----:B------:R-:W-:Y:S01]  /*1e50*/  UMOV UR9, UR33 ;  /* 0x0000002100097c82 */ /* 0x000fe20008000000 */
[----:B------:R-:W-:Y:S01]  /*1e60*/  UMOV UR11, UR19 ;  /* 0x00000013000b7c82 */ /* 0x000fe20008000000 */
[----:B------:R-:W-:Y:S01]  /*1e70*/  UMOV UR12, UR36 ;  /* 0x00000024000c7c82 */ /* 0x000fe20008000000 */
[----:B------:R-:W-:Y:S01]  /*1e80*/  UMOV UR10, UR26 ;  /* 0x0000001a000a7c82 */ /* 0x000fe20008000000 */
[----:B------:R4:W-:Y:S01]  /*1e90*/  UTMALDG.3D.MULTICAST [UR24], [UR6], UR4, desc[UR44] ;  /* 0x00002c18060073b4 */ /* 0x0009e20008011804 */
[----:B------:R4:W-:Y:S01]  /*1ea0*/  UTMALDG.3D.MULTICAST [UR16], [UR14], UR22, desc[UR44] ;  /* 0x00002c100e0073b4 */ /* 0x0009e20008011816 */
[----:B------:R4:W-:Y:S02]  /*1eb0*/  UTMALDG.3D.MULTICAST [UR8], [UR14], UR22, desc[UR44] ;  /* 0x00002c080e0073b4 */ /* 0x0009e40008011816 */
[----:B----4-:R-:W-:Y:S01]  /*1ec0*/  NOP ;  /* 0x0000000000007918 */ /* 0x010fe20000000000 */
.L_x_32:
[----:B------:R-:W-:Y:S05]  /*1ed0*/  BSYNC.RECONVERGENT B0 ;  /* 0x0000000000007941 */ /* 0x000fea0003800200 */
.L_x_31:
[----:B------:R-:W-:Y:S01]  /*1ee0*/  UIADD3 UR13, UPT, UPT, UR13, 0x1, URZ ;  /* 0x000000010d0d7890 */ /* 0x000fe2000fffe0ff */
[----:B------:R-:W-:Y:S01]  /*1ef0*/  UMOV UR5, UR29 ;  /* 0x0000001d00057c82 */ /* 0x000fe20008000000 */
[----:B------:R-:W-:Y:S02]  /*1f00*/  UMOV UR7, UR39 ;  /* 0x0000002700077c82 */ /* 0x000fe40008000000 */
[----:B------:R-:W-:-:S09]  /*1f10*/  UISETP.NE.AND UP0, UPT, UR13, UR39, UPT ;  /* 0x000000270d00728c */ /* 0x000fd2000bf05270 */
[----:B------:R-:W-:Y:S05]  /*1f20*/  BRA.U UP0, `(.L_x_33) ;  /* 0xfffffff900fc7547 */ /* 0x000fea000b83ffff */
.L_x_25:
[----:B------:R-:W-:Y:S01]  /*1f30*/  ULEA UR4, UR29, UR21, 0x3 ;  /* 0x000000151d047291 */ /* 0x000fe2000f8e18ff */
[----:B-1----:R-:W-:Y:S01]  /*1f40*/  SHF.L.U32 R0, R12, 0x1f, RZ ;  /* 0x0000001f0c007819 */ /* 0x002fe200000006ff */
[----:B------:R-:W-:Y:S01]  /*1f50*/  @!P2 SYNCS.ARRIVE.TRANS64.A1T0 RZ, [UR21+0x88], RZ ;  /* 0x000088ffffffa9a7 */ /* 0x000fe20008100015 */
[----:B------:R-:W-:-:S06]  /*1f60*/  UISETP.GT.AND UP0, UPT, UR51, UR50, UPT ;  /* 0x000000323300728c */ /* 0x000fcc000bf04270 */
[----:B--23--:R1:W2:Y:S03]  /*1f70*/  SYNCS.PHASECHK.TRANS64.TRYWAIT P1, [UR4+0x20], R0 ;  /* 0x00002000ff0075a7 */ /* 0x00c2a60008021104 */
[----:B------:R-:W-:Y:S05]  /*1f80*/  BRA.U !UP0, `(.L_x_34) ;  /* 0x0000000508087547 */ /* 0x000fea000b800000 */
[----:B------:R-:W-:Y:S01]  /*1f90*/  UIADD3 UR13, UPT, UPT, UR54, UR7, URZ ;  /* 0x00000007360d7290 */ /* 0x000fe2000fffe0ff */
[----:B------:R-:W-:-:S11]  /*1fa0*/  UMOV UR5, UR29 ;  /* 0x0000001d00057c82 */ /* 0x000fd60008000000 */
.L_x_42:
[----:B------:R-:W-:Y:S01]  /*1fb0*/  ULEA UR33, UR5, UR21, 0x3 ;  /* 0x0000001505217291 */ /* 0x000fe2000f8e18ff */
[----:B--2---:R-:W-:Y:S01]  /*1fc0*/  @!P4 MOV R2, 0xc000 ;  /* 0x0000c0000002c802 */ /* 0x004fe20000000f00 */
[----:B--23--:R-:W-:Y:S10]  /*1fd0*/  @P1 BRA `(.L_x_35) ;  /* 0x00000000000c1947 */ /* 0x00cff40003800000 */
[----:B------:R-:W-:-:S04]  /*1fe0*/  SHF.L.U32 R3, R12, 0x1f, RZ ;  /* 0x0000001f0c037819 */ /* 0x000fc800000006ff */
[----:B------:R-:W2:Y:S02]  /*1ff0*/  SYNCS.PHASECHK.TRANS64.TRYWAIT P0, [UR33+0x20], R3 ;  /* 0x00002003ff0075a7 */ /* 0x000ea40008001121 */
[----:B--2---:R-:W-:Y:S05]  /*2000*/  @!P0 BRA `(.L_x_36) ;  /* 0x0000006c00f48947 */ /* 0x004fea0003800000 */
.L_x_35:
[----:B------:R2:W-:Y:S01]  /*2010*/  @!P4 SYNCS.ARRIVE.TRANS64 RZ, [UR33], R2 ;  /* 0x00000002ffffc9a7 */ /* 0x0005e20008000021 */
[----:B------:R-:W-:-:S04]  /*2020*/  ULOP3.LUT UR4, UR40, 0x2, URZ, 0xfc, !UPT ;  /* 0x0000000228047892 */ /* 0x000fc8000f8efcff */
[----:B------:R-:W-:-:S09]  /*2030*/  UISETP.NE.AND UP0, UPT, UR4, 0x2, UPT ;  /* 0x000000020400788c */ /* 0x000fd2000bf05270 */
[----:B------:R-:W-:Y:S05]  /*2040*/  BRA.U UP0, `(.L_x_37) ;  /* 0x0000000100047547 */ /* 0x000fea000b800000 */
[----:B------:R-:W-:Y:S05]  /*2050*/  BPT.TRAP 0x1 ;  /* 0x000000040000795c */ /* 0x000fea0000300000 */
.L_x_37:
[----:B------:R-:W-:Y:S04]  /*2060*/  BSSY.RECONVERGENT B0, `(.L_x_38) ;  /* 0x0000003000007945 */ /* 0x000fe80003800200 */
[----:B------:R-:W-:Y:S05]  /*2070*/  @P3 BRA `(.L_x_39) ;  /* 0x0000000000043947 */ /* 0x000fea0003800000 */
[----:B------:R-:W-:Y:S05]  /*2080*/  BPT.TRAP 0x1 ;  /* 0x000000040000795c */ /* 0x000fea0000300000 */
.L_x_39:
[----:B------:R-:W-:Y:S05]  /*2090*/  BSYNC.RECONVERGENT B0 ;  /* 0x0000000000007941 */ /* 0x000fea0003800200 */
.L_x_38:
        /* <DEDUP_REMOVED lines=44> */
.L_x_41:
[----:B------:R-:W-:Y:S05]  /*2360*/  BSYNC.RECONVERGENT B0 ;  /* 0x0000000000007941 */ /* 0x000fea0003800200 */
.L_x_40:
[----:B------:R-:W-:Y:S01]  /*2370*/  UIADD3 UR7, UPT, UPT, UR7, 0x1, URZ ;  /* 0x0000000107077890 */ /* 0x000fe2000fffe0ff */
[----:B------:R-:W-:-:S03]  /*2380*/  UMOV UR5, UR29 ;  /* 0x0000001d00057c82 */ /* 0x000fc60008000000 */
[----:B------:R-:W-:-:S09]  /*2390*/  UISETP.NE.AND UP0, UPT, UR7, UR13, UPT ;  /* 0x0000000d0700728c */ /* 0x000fd2000bf05270 */
[----:B------:R-:W-:Y:S05]  /*23a0*/  BRA.U UP0, `(.L_x_42) ;  /* 0xfffffffd00007547 */ /* 0x000fea000b83ffff */
.L_x_34:
[C---:B------:R-:W-:Y:S01]  /*23b0*/  LEA R3, R11.reuse, UR21, 0x3 ;  /* 0x000000150b037c11 */ /* 0x040fe2000f8e18ff */
[----:B------:R-:W-:Y:S01]  /*23c0*/  NOP ;  /* 0x0000000000007918 */ /* 0x000fe20000000000 */
[----:B-1----:R-:W-:Y:S02]  /*23d0*/  SHF.L.U32 R0, R10, 0x1f, RZ ;  /* 0x0000001f0a007819 */ /* 0x002fe400000006ff */
[----:B------:R-:W-:Y:S02]  /*23e0*/  LEA R4, R11, UR21, 0x4 ;  /* 0x000000150b047c11 */ /* 0x000fe4000f8e20ff */
[----:B------:R-:W1:Y:S02]  /*23f0*/  SYNCS.PHASECHK.TRANS64.TRYWAIT P0, [R3+URZ+0x90], R0 ;  /* 0x00009000030075a7 */ /* 0x000e6400080011ff */
[----:B-1----:R-:W-:Y:S05]  /*2400*/  @!P0 BRA `(.L_x_43) ;  /* 0x0000006c000c8947 */ /* 0x002fea0003800000 */
.L_x_145:
[----:B------:R-:W4:Y:S01]  /*2410*/  LDS.128 R4, [R4+0x120] ;  /* 0x0001200004047984 */ /* 0x000f220000000c00 */
[----:B------:R-:W-:Y:S01]  /*2420*/  UISETP.GE.AND UP0, UPT, UR42, 0x1, UPT ;  /* 0x000000012a00788c */ /* 0x000fe2000bf06270 */
[----:B------:R-:W-:Y:S01]  /*2430*/  @!PT LDS RZ, [RZ] ;  /* 0x00000000fffff984 */ /* 0x000fe20000000800 */
[----:B------:R-:W-:Y:S01]  /*2440*/  @!PT LDS RZ, [RZ] ;  /* 0x00000000fffff984 */ /* 0x000fe20000000800 */
[----:B------:R-:W-:Y:S01]  /*2450*/  @!PT LDS RZ, [RZ] ;  /* 0x00000000fffff984 */ /* 0x000fe20000000800 */
[----:B------:R-:W-:Y:S01]  /*2460*/  @!PT LDS RZ, [RZ] ;  /* 0x00000000fffff984 */ /* 0x000fe20000000800 */
[----:B------:R1:W-:Y:S06]  /*2470*/  MEMBAR.ALL.CTA ;  /* 0x0000000000007992 */ /* 0x0003ec0000008000 */
[----:B-1----:R-:W1:Y:S01]  /*2480*/  FENCE.VIEW.ASYNC.S ;  /* 0x00000000000073c6 */ /* 0x002e620000000000 */
[----:B----4-:R-:W-:-:S13]  /*2490*/  LOP3.LUT P0, RZ, R6, 0x1, RZ, 0xc0, !PT ;  /* 0x0000000106ff7812 */ /* 0x010fda000780c0ff */
[----:B-1----:R-:W-:Y:S01]  /*24a0*/  VOTEU.ANY UP1, P0 ;  /* 0x0000000000ff7886 */ /* 0x002fe20000020100 */
[----:B------:R-:W-:-:S13]  /*24b0*/  PLOP3.LUT P0, PT, PT, PT, UP1, 0x80, 0x8 ;  /* 0x000000000008781c */ /* 0x000fda0003f0f018 */
[----:B------:R-:W-:Y:S02]  /*24c0*/  @P0 LOP3.LUT R0, R5, 0xffff, RZ, 0xc0, !PT ;  /* 0x0000ffff05000812 */ /* 0x000fe400078ec0ff */
[----:B--2---:R-:W-:Y:S02]  /*24d0*/  @P0 MOV R2, R4 ;  /* 0x0000000400020202 */ /* 0x004fe40000000f00 */
[----:B------:R-:W-:Y:S01]  /*24e0*/  @P0 R2UR UR5, R0 ;  /* 0x00000000000502ca */ /* 0x000fe200000e0000 */
[----:B------:R-:W-:Y:S01]  /*24f0*/  VIADD R0, R3, 0xa0 ;  /* 0x000000a003007836 */ /* 0x000fe20000000000 */
[----:B------:R-:W-:Y:S02]  /*2500*/  @P0 SHF.R.U32.HI R4, RZ, 0x10, R5 ;  /* 0x00000010ff040819 */ /* 0x000fe40000011605 */
[----:B------:R-:W-:Y:S02]  /*2510*/  @P0 R2UR UR6, R2 ;  /* 0x00000000020602ca */ /* 0x000fe400000e0000 */
[----:B------:R-:W-:-:S02]  /*2520*/  PRMT R0, RZ, 0x654, R0 ;  /* 0x00000654ff007816 */ /* 0x000fc40000000000 */
[----:B------:R-:W-:Y:S02]  /*2530*/  @P0 R2UR UR4, R4 ;  /* 0x00000000040402ca */ /* 0x000fe400000e0000 */
[----:B------:R1:W-:Y:S03]  /*2540*/  SYNCS.ARRIVE.TRANS64.RED.A1T0 RZ, [R0+URZ], RZ ;  /* 0x000000ff00ff79a7 */ /* 0x0003e600081004ff */
[----:B------:R-:W-:-:S04]  /*2550*/  @UP1 UMOV UR41, UR5 ;  /* 0x0000000500291c82 */ /* 0x000fc80008000000 */
[----:B------:R-:W-:-:S04]  /*2560*/  @UP1 UMOV UR43, UR6 ;  /* 0x00000006002b1c82 */ /* 0x000fc80008000000 */
[----:B------:R-:W-:Y:S01]  /*2570*/  @UP1 UMOV UR36, UR4 ;  /* 0x0000000400241c82 */ /* 0x000fe20008000000 */
[----:B------:R-:W-:Y:S05]  /*2580*/  BRA.U !UP0, `(.L_x_44) ;  /* 0x0000000108d47547 */ /* 0x000fea000b800000 */
[----:B------:R-:W2:Y:S01]  /*2590*/  LDCU.128 UR12, c[0x0][0xb10] ;  /* 0x00016200ff0c77ac */ /* 0x000ea20008000c00 */
[----:B------:R-:W4:Y:S01]  /*25a0*/  LDCU UR22, c[0x0][0xb20] ;  /* 0x00016400ff1677ac */ /* 0x000f220008000800 */
[----:B------:R-:W3:Y:S01]  /*25b0*/  LDCU UR20, c[0x0][0xb0c] ;  /* 0x00016180ff1477ac */ /* 0x000ee20008000800 */
[----:B------:R-:W1:Y:S01]  /*25c0*/  LDCU.64 UR8, c[0x0][0xb28] ;  /* 0x00016500ff0877ac */ /* 0x000e620008000a00 */
[----:B------:R-:W-:Y:S02]  /*25d0*/  UISETP.NE.AND UP3, UPT, UR42, 0x1, UPT ;  /* 0x000000012a00788c */ /* 0x000fe4000bf65270 */
[----:B--2---:R-:W-:Y:S02]  /*25e0*/  UIMAD.WIDE.U32 UR6, UR48, UR15, URZ ;  /* 0x0000000f300672a5 */ /* 0x004fe4000f8e00ff */
[----:B------:R-:W-:Y:S02]  /*25f0*/  UIMAD.WIDE.U32 UR4, UR49, UR12, URZ ;  /* 0x0000000c310472a5 */ /* 0x000fe4000f8e00ff */
[----:B------:R-:W-:-:S02]  /*2600*/  UISETP.NE.AND UP0, UPT, UR14, 0x1, UPT ;  /* 0x000000010e00788c */ /* 0x000fc4000bf05270 */
[----:B------:R-:W-:Y:S01]  /*2610*/  UIMAD.WIDE.U32 UR18, UR41, UR15, URZ ;  /* 0x0000000f291272a5 */ /* 0x000fe2000f8e00ff */
[----:B------:R-:W-:Y:S02]  /*2620*/  UMOV UR6, UR7 ;  /* 0x0000000700067c82 */ /* 0x000fe40008000000 */
[----:B------:R-:W-:Y:S01]  /*2630*/  UMOV UR4, UR5 ;  /* 0x0000000500047c82 */ /* 0x000fe20008000000 */
[----:B----4-:R-:W-:Y:S02]  /*2640*/  USHF.R.U32.HI UR6, URZ, UR22, UR6 ;  /* 0x00000016ff067299 */ /* 0x010fe40008011606 */
[----:B---3--:R-:W-:Y:S02]  /*2650*/  UISETP.NE.AND UP2, UPT, UR20, 0x1, UPT ;  /* 0x000000011400788c */ /* 0x008fe4000bf45270 */
[----:B------:R-:W-:Y:S02]  /*2660*/  USHF.R.U32.HI UR4, URZ, UR13, UR4 ;  /* 0x0000000dff047299 */ /* 0x000fe40008011604 */
[----:B------:R-:W-:-:S02]  /*2670*/  USEL UR5, UR48, UR6, !UP0 ;  /* 0x0000000630057287 */ /* 0x000fc4000c000000 */
[----:B------:R-:W-:Y:S02]  /*2680*/  USEL UR6, UR49, UR4, !UP2 ;  /* 0x0000000431067287 */ /* 0x000fe4000d000000 */
[----:B-1----:R-:W-:Y:S01]  /*2690*/  UIMAD.WIDE.U32 UR10, UR5, UR8, URZ ;  /* 0x00000008050a72a5 */ /* 0x002fe2000f8e00ff */
[----:B------:R-:W-:Y:S01]  /*26a0*/  UMOV UR4, UR19 ;  /* 0x0000001300047c82 */ /* 0x000fe20008000000 */
[----:B------:R-:W-:Y:S02]  /*26b0*/  UIMAD.WIDE.U32 UR16, UR43, UR12, URZ ;  /* 0x0000000c2b1072a5 */ /* 0x000fe4000f8e00ff */
[----:B------:R-:W-:-:S03]  /*26c0*/  UIMAD.WIDE.U32 UR18, UR6, UR8, URZ ;  /* 0x00000008061272a5 */ /* 0x000fc6000f8e00ff */
[----:B------:R-:W-:Y:S01]  /*26d0*/  UMOV UR10, UR11 ;  /* 0x0000000b000a7c82 */ /* 0x000fe20008000000 */
[----:B------:R-:W-:Y:S02]  /*26e0*/  USHF.R.U32.HI UR4, URZ, UR22, UR4 ;  /* 0x00000016ff047299 */ /* 0x000fe40008011604 */
[----:B------:R-:W-:Y:S01]  /*26f0*/  @UP3 USHF.R.U32.HI UR5, URZ, UR9, UR10 ;  /* 0x00000009ff053299 */ /* 0x000fe2000801160a */
[----:B------:R-:W-:Y:S01]  /*2700*/  UMOV UR16, UR17 ;  /* 0x0000001100107c82 */ /* 0x000fe20008000000 */
[----:B------:R-:W-:Y:S01]  /*2710*/  UMOV UR18, UR19 ;  /* 0x0000001300127c82 */ /* 0x000fe20008000000 */
[----:B------:R-:W-:Y:S02]  /*2720*/  USHF.R.U32.HI UR13, URZ, UR13, UR16 ;  /* 0x0000000dff0d7299 */ /* 0x000fe40008011610 */
[----:B------:R-:W-:Y:S02]  /*2730*/  USEL UR4, UR41, UR4, !UP0 ;  /* 0x0000000429047287 */ /* 0x000fe4000c000000 */
[----:B------:R-:W-:-:S02]  /*2740*/  @UP3 USHF.R.U32.HI UR6, URZ, UR9, UR18 ;  /* 0x00000009ff063299 */ /* 0x000fc40008011612 */
[----:B------:R-:W-:Y:S02]  /*2750*/  UIMAD UR7, UR42, UR5, URZ ;  /* 0x000000052a0772a4 */ /* 0x000fe4000f8e02ff */
[----:B------:R-:W-:Y:S02]  /*2760*/  USEL UR5, UR43, UR13, !UP2 ;  /* 0x0000000d2b057287 */ /* 0x000fe4000d000000 */
[----:B------:R-:W-:Y:S02]  /*2770*/  UIMAD UR10, UR42, UR6, URZ ;  /* 0x000000062a0a72a4 */ /* 0x000fe4000f8e02ff */
[----:B------:R-:W-:Y:S02]  /*2780*/  UISETP.GE.AND UP0, UPT, UR4, UR7, UPT ;  /* 0x000000070400728c */ /* 0x000fe4000bf06270 */
[----:B------:R-:W-:Y:S02]  /*2790*/  UIMAD.WIDE.U32 UR12, UR4, UR8, URZ ;  /* 0x00000008040c72a5 */ /* 0x000fe4000f8e00ff */
[----:B------:R-:W-:-:S02]  /*27a0*/  UISETP.GE.OR UP0, UPT, UR5, UR10, UP0 ;  /* 0x0000000a0500728c */ /* 0x000fc40008706670 */
        /* <DEDUP_REMOVED lines=19> */
.L_x_44:
[----:B------:R-:W2:Y:S02]  /*28e0*/  LDCU UR4, c[0x0][0xb30] ;  /* 0x00016600ff0477ac */ /* 0x000ea40008000800 */
[----:B--2---:R-:W-:-:S09]  /*28f0*/  UISETP.NE.AND UP0, UPT, UR4, 0x1, UPT ;  /* 0x000000010400788c */ /* 0x004fd2000bf05270 */
[----:B------:R-:W-:Y:S05]  /*2900*/  BRA.U UP0, `(.L_x_45) ;  /* 0x0000000100447547 */ /* 0x000fea000b800000 */
[----:B------:R-:W2:Y:S01]  /*2910*/  LDCU.128 UR8, c[0x0][0xb10] ;  /* 0x00016200ff0877ac */ /* 0x000ea20008000c00 */
[----:B------:R-:W4:Y:S01]  /*2920*/  LDCU UR12, c[0x0][0xb0c] ;  /* 0x00016180ff0c77ac */ /* 0x000f220008000800 */
[----:B------:R-:W1:Y:S01]  /*2930*/  LDCU UR13, c[0x0][0xb20] ;  /* 0x00016400ff0d77ac */ /* 0x000e620008000800 */
[----:B--2---:R-:W-:Y:S02]  /*2940*/  UIMAD.WIDE.U32 UR6, UR43, UR8, URZ ;  /* 0x000000082b0672a5 */ /* 0x004fe4000f8e00ff */
[----:B------:R-:W-:Y:S02]  /*2950*/  UIMAD.WIDE.U32 UR4, UR41, UR11, URZ ;  /* 0x0000000b290472a5 */ /* 0x000fe4000f8e00ff */
[----:B----4-:R-:W-:Y:S02]  /*2960*/  UISETP.NE.AND UP2, UPT, UR12, 0x1, UPT ;  /* 0x000000010c00788c */ /* 0x010fe4000bf45270 */
[----:B------:R-:W-:Y:S01]  /*2970*/  UISETP.NE.AND UP0, UPT, UR10, 0x1, UPT ;  /* 0x000000010a00788c */ /* 0x000fe2000bf05270 */
[----:B------:R-:W-:-:S02]  /*2980*/  UMOV UR6, UR7 ;  /* 0x0000000700067c82 */ /* 0x000fc40008000000 */
[----:B------:R-:W-:Y:S01]  /*2990*/  UMOV UR4, UR5 ;  /* 0x0000000500047c82 */ /* 0x000fe20008000000 */
[----:B------:R-:W-:Y:S02]  /*29a0*/  USHF.R.U32.HI UR9, URZ, UR9, UR6 ;  /* 0x00000009ff097299 */ /* 0x000fe40008011606 */
[----:B-1----:R-:W-:Y:S02]  /*29b0*/  USHF.R.U32.HI UR4, URZ, UR13, UR4 ;  /* 0x0000000dff047299 */ /* 0x002fe40008011604 */
[----:B------:R-:W-:Y:S02]  /*29c0*/  USEL UR5, UR43, UR9, !UP2 ;  /* 0x000000092b057287 */ /* 0x000fe4000d000000 */
[----:B------:R-:W-:-:S04]  /*29d0*/  USEL UR4, UR41, UR4, !UP0 ;  /* 0x0000000429047287 */ /* 0x000fc8000c000000 */
[----:B------:R-:W-:Y:S02]  /*29e0*/  UIADD3 UR6, UPT, UPT, UR5, -UR4, URZ ;  /* 0x8000000405067290 */ /* 0x000fe4000fffe0ff */
[----:B------:R-:W-:Y:S02]  /*29f0*/  UIADD3 UR4, UPT, UPT, -UR5, UR4, URZ ;  /* 0x0000000405047290 */ /* 0x000fe4000fffe1ff */
[----:B------:R-:W-:Y:S02]  /*2a00*/  UIMAD UR41, UR6, UR10, UR41 ;  /* 0x0000000a062972a4 */ /* 0x000fe4000f8e0229 */
[----:B------:R-:W-:-:S12]  /*2a10*/  UIMAD UR43, UR4, UR12, UR43 ;  /* 0x0000000c042b72a4 */ /* 0x000fd8000f8e022b */
.L_x_45:
[----:B------:R-:W-:Y:S01]  /*2a20*/  VIADD R11, R11, 0x1 ;  /* 0x000000010b0b7836 */ /* 0x000fe20000000000 */
[----:B------:R-:W-:Y:S01]  /*2a30*/  R2UR UR4, R55 ;  /* 0x00000000370472ca */ /* 0x000fe200000e0000 */
[----:B------:R-:W-:Y:S01]  /*2a40*/  UIADD3 UR16, UPT, UPT, UR43, UR63, URZ ;  /* 0x0000003f2b107290 */ /* 0x000fe2000fffe0ff */
[----:B------:R-:W-:Y:S02]  /*2a50*/  PLOP3.LUT P2, PT, PT, PT, PT, 0x80, 0x8 ;  /* 0x000000000008781c */ /* 0x000fe40003f4f070 */
[----:B------:R-:W-:-:S04]  /*2a60*/  ISETP.NE.AND P0, PT, R11, 0x2, PT ;  /* 0x000000020b00780c */ /* 0x000fc80003f05270 */
[----:B-1----:R-:W-:Y:S02]  /*2a70*/  SEL R0, RZ, 0x1, P0 ;  /* 0x00000001ff007807 */ /* 0x002fe40000000000 */
[----:B------:R-:W-:Y:S02]  /*2a80*/  SEL R11, R11, RZ, P0 ;  /* 0x000000ff0b0b7207 */ /* 0x000fe40000000000 */
[----:B------:R-:W-:Y:S01]  /*2a90*/  LOP3.LUT R10, R10, R0, RZ, 0x3c, !PT ;  /* 0x000000000a0a7212 */ /* 0x000fe200078e3cff */
[----:B------:R-:W-:Y:S01]  /*2aa0*/  UIADD3 UR20, UPT, UPT, UR41, UR4, URZ ;  /* 0x0000000429147290 */ /* 0x000fe2000fffe0ff */
[----:B------:R-:W-:Y:S11]  /*2ab0*/  BRA.U UP1, `(.L_x_46) ;  /* 0xffffffed01a47547 */ /* 0x000ff6000b83ffff */
[----:B------:R-:W-:Y:S01]  /*2ac0*/  UIADD3 UR21, UPT, UPT, UR21, 0x20, URZ ;  /* 0x0000002015157890 */ /* 0x000fe2000fffe0ff */
[----:B------:R-:W-:-:S03]  /*2ad0*/  SHF.L.U32 R2, R12, 0x1f, RZ ;  /* 0x0000001f0c027819 */ /* 0x000fc600000006ff */
[----:B------:R-:W-:-:S09]  /*2ae0*/  ULEA UR4, UR29, UR21, 0x3 ;  /* 0x000000151d047291 */ /* 0x000fd2000f8e18ff */
[----:B------:R-:W1:Y:S02]  /*2af0*/  SYNCS.PHASECHK.TRANS64.TRYWAIT P0, [UR4], R2 ;  /* 0x00000002ff0075a7 */ /* 0x000e640008001104 */
[----:B-1----:R-:W-:Y:S05]  /*2b00*/  @!P0 BRA `(.L_x_47) ;  /* 0x0000006400608947 */ /* 0x002fea0003800000 */
.L_x_147:
[----:B------:R-:W-:-:S04]  /*2b10*/  UIADD3 UR4, UPT, UPT, UR29, 0x1, URZ ;  /* 0x000000011d047890 */ /* 0x000fc8000fffe0ff */
[----:B------:R-:W-:-:S04]  /*2b20*/  UISETP.NE.AND UP0, UPT, UR4, 0x4, UPT ;  /* 0x000000040400788c */ /* 0x000fc8000bf05270 */
[----:B------:R-:W-:Y:S02]  /*2b30*/  USEL UR6, URZ, 0x1, UP0 ;  /* 0x00000001ff067887 */ /* 0x000fe40008000000 */
[----:B------:R-:W-:-:S04]  /*2b40*/  USEL UR4, UR4, URZ, UP0 ;  /* 0x000000ff04047287 */ /* 0x000fc80008000000 */
[----:B------:R-:W-:Y:S01]  /*2b50*/  ULEA UR5, UR4, UR21, 0x3 ;  /* 0x0000001504057291 */ /* 0x000fe2000f8e18ff */
[----:B-1----:R-:W-:-:S04]  /*2b60*/  LOP3.LUT R2, R12, UR6, RZ, 0x3c, !PT ;  /* 0x000000060c027c12 */ /* 0x002fc8000f8e3cff */
[----:B------:R-:W-:-:S04]  /*2b70*/  SHF.L.U32 R3, R2, 0x1f, RZ ;  /* 0x0000001f02037819 */ /* 0x000fc800000006ff */
[----:B------:R-:W1:Y:S02]  /*2b80*/  SYNCS.PHASECHK.TRANS64.TRYWAIT P0, [UR5], R3 ;  /* 0x00000003ff0075a7 */ /* 0x000e640008001105 */
[----:B-1----:R-:W-:Y:S05]  /*2b90*/  @!P0 BRA `(.L_x_48) ;  /* 0x0000006400548947 */ /* 0x002fea0003800000 */
.L_x_149:
[----:B------:R-:W-:-:S04]  /*2ba0*/  UIADD3 UR4, UPT, UPT, UR4, 0x1, URZ ;  /* 0x0000000104047890 */ /* 0x000fc8000fffe0ff */
[----:B------:R-:W-:-:S04]  /*2bb0*/  UISETP.NE.AND UP0, UPT, UR4, 0x4, UPT ;  /* 0x000000040400788c */ /* 0x000fc8000bf05270 */
[----:B------:R-:W-:Y:S02]  /*2bc0*/  USEL UR6, URZ, 0x1, UP0 ;  /* 0x00000001ff067887 */ /* 0x000fe40008000000 */
[----:B------:R-:W-:-:S04]  /*2bd0*/  USEL UR4, UR4, URZ, UP0 ;  /* 0x000000ff04047287 */ /* 0x000fc80008000000 */
[----:B------:R-:W-:Y:S01]  /*2be0*/  ULEA UR5, UR4, UR21, 0x3 ;  /* 0x0000001504057291 */ /* 0x000fe2000f8e18ff */
[----:B------:R-:W-:-:S04]  /*2bf0*/  LOP3.LUT R2, R2, UR6, RZ, 0x3c, !PT ;  /* 0x0000000602027c12 */ /* 0x000fc8000f8e3cff */
[----:B-1----:R-:W-:-:S04]  /*2c00*/  SHF.L.U32 R3, R2, 0x1f, RZ ;  /* 0x0000001f02037819 */ /* 0x002fc800000006ff */
[----:B------:R-:W1:Y:S02]  /*2c10*/  SYNCS.PHASECHK.TRANS64.TRYWAIT P0, [UR5], R3 ;  /* 0x00000003ff0075a7 */ /* 0x000e640008001105 */
[----:B-1----:R-:W-:Y:S05]  /*2c20*/  @!P0 BRA `(.L_x_49) ;  /* 0x0000006400488947 */ /* 0x002fea0003800000 */
.L_x_151:
[----:B------:R-:W-:-:S04]  /*2c30*/  UIADD3 UR4, UPT, UPT, UR4, 0x1, URZ ;  /* 0x0000000104047890 */ /* 0x000fc8000fffe0ff */
[----:B------:R-:W-:-:S04]  /*2c40*/  UISETP.NE.AND UP0, UPT, UR4, 0x4, UPT ;  /* 0x000000040400788c */ /* 0x000fc8000bf05270 */
[----:B------:R-:W-:Y:S02]  /*2c50*/  USEL UR5, URZ, 0x1, UP0 ;  /* 0x00000001ff057887 */ /* 0x000fe40008000000 */
[----:B------:R-:W-:-:S04]  /*2c60*/  USEL UR4, UR4, URZ, UP0 ;  /* 0x000000ff04047287 */ /* 0x000fc80008000000 */
[----:B------:R-:W-:Y:S01]  /*2c70*/  ULEA UR4, UR4, UR21, 0x3 ;  /* 0x0000001504047291 */ /* 0x000fe2000f8e18ff */
[----:B------:R-:W-:-:S04]  /*2c80*/  LOP3.LUT R2, R2, UR5, RZ, 0x3c, !PT ;  /* 0x0000000502027c12 */ /* 0x000fc8000f8e3cff */
[----:B------:R-:W-:Y:S01]  /*2c90*/  SHF.L.U32 R2, R2, 0x1f, RZ ;  /* 0x0000001f02027819 */ /* 0x000fe200000006ff */
[----:B-1----:R-:W-:-:S07]  /*2ca0*/  IMAD.U32 R0, RZ, RZ, UR4 ;  /* 0x00000004ff007e24 */ /* 0x002fce000f8e00ff */
.L_x_50:
[----:B-1----:R1:W2:Y:S02]  /*2cb0*/  SYNCS.PHASECHK.TRANS64.TRYWAIT P0, [R0+URZ], R2 ;  /* 0x00000002000075a7 */ /* 0x0022a400080011ff */
[----:B--2---:R-:W-:Y:S05]  /*2cc0*/  @!P0 NANOSLEEP.SYNCS 0x989680 ;  /* 0x009896800000895d */ /* 0x004fea0003900000 */
[----:B------:R-:W2:Y:S02]  /*2cd0*/  @!P0 SYNCS.PHASECHK.TRANS64 P0, [R0+URZ], R2 ;  /* 0x00000002000085a7 */ /* 0x000ea400080010ff */
[----:B--2---:R-:W-:Y:S05]  /*2ce0*/  @P0 EXIT ;  /* 0x000000000000094d */ /* 0x004fea0003800000 */
[----:B------:R-:W-:Y:S05]  /*2cf0*/  BRA `(.L_x_50) ;  /* 0xfffffffc00ec7947 */ /* 0x000fea000383ffff */
.L_x_22:
[----:B------:R-:W-:-:S04]  /*2d00*/  UISETP.NE.AND UP0, UPT, UR52, URZ, UPT ;  /* 0x000000ff3400728c */ /* 0x000fc8000bf05270 */
[----:B------:R-:W-:-:S09]  /*2d10*/  UISETP.NE.OR UP0, UPT, UR17, 0x1, UP0 ;  /* 0x000000011100788c */ /* 0x000fd20008705670 */
[----:B------:R-:W-:Y:S05]  /*2d20*/  BRA.U UP0, `(.L_x_51) ;  /* 0x0000000500487547 */ /* 0x000fea000b800000 */
[----:B------:R-:W-:Y:S01]  /*2d30*/  ISETP.GE.U32.AND P2, PT, R0, 0x4, PT ;  /* 0x000000040000780c */ /* 0x000fe20003f46070 */
[----:B------:R-:W-:Y:S01]  /*2d40*/  IMAD.MOV.U32 R12, RZ, RZ, 0x1 ;  /* 0x00000001ff0c7424 */ /* 0x000fe200078e00ff */
[----:B------:R-:W-:Y:S02]  /*2d50*/  CS2R R10, SRZ ;  /* 0x00000000000a7805 */ /* 0x000fe4000001ff00 */
[----:B------:R-:W-:Y:S01]  /*2d60*/  CS2R R8, SRZ ;  /* 0x0000000000087805 */ /* 0x000fe2000001ff00 */
[----:B------:R-:W-:Y:S01]  /*2d70*/  UMOV UR6, 0x400 ;  /* 0x0000040000067882 */ /* 0x000fe20000000000 */
[----:B------:R-:W-:Y:S01]  /*2d80*/  UMOV UR5, URZ ;  /* 0x000000ff00057c82 */ /* 0x000fe20008000000 */
[----:B------:R-:W-:-:S12]  /*2d90*/  ULEA UR6, UR52, UR6, 0x18 ;  /* 0x0000000634067291 */ /* 0x000fd8000f8ec0ff */
.L_x_55:
[----:B------:R-:W-:Y:S02]  /*2da0*/  LEA R2, R8, UR6, 0x3 ;  /* 0x0000000608027c11 */ /* 0x000fe4000f8e18ff */
[----:B------:R-:W-:-:S03]  /*2db0*/  SHF.L.U32 R4, R9, 0x1f, RZ ;  /* 0x0000001f09047819 */ /* 0x000fc600000006ff */
[----:B------:R-:W-:Y:S01]  /*2dc0*/  VIADD R5, R2, 0x100 ;  /* 0x0000010002057836 */ /* 0x000fe20000000000 */
[----:B------:R-:W2:Y:S02]  /*2dd0*/  SYNCS.PHASECHK.TRANS64.TRYWAIT P0, [R2+URZ+0xf0], R4 ;  /* 0x0000f004020075a7 */ /* 0x000ea400080011ff */
[----:B--2---:R-:W-:Y:S05]  /*2de0*/  @!P0 BRA `(.L_x_52) ;  /* 0x0000006000f08947 */ /* 0x004fea0003800000 */
.L_x_152:
[----:B------:R-:W-:Y:S01]  /*2df0*/  ULEA UR4, UR5, UR6, 0x3 ;  /* 0x0000000605047291 */ /* 0x000fe2000f8e18ff */
[----:B--2---:R-:W-:Y:S01]  /*2e00*/  PRMT R2, RZ, 0x654, R5 ;  /* 0x00000654ff027816 */ /* 0x004fe20000000005 */
[----:B------:R-:W-:Y:S01]  /*2e10*/  @!P2 IMAD.MOV.U32 R4, RZ, RZ, 0x10 ;  /* 0x00000010ff04a424 */ /* 0x000fe200078e00ff */
[----:B------:R-:W-:Y:S01]  /*2e20*/  SHF.L.U32 R5, R12, 0x1f, RZ ;  /* 0x0000001f0c057819 */ /* 0x000fe200000006ff */
[----:B------:R-:W-:Y:S01]  /*2e30*/  UIADD3 UR7, UPT, UPT, UR4, 0x90, URZ ;  /* 0x0000009004077890 */ /* 0x000fe2000fffe0ff */
[----:B------:R2:W-:Y:S05]  /*2e40*/  SYNCS.ARRIVE.TRANS64.RED.A1T0 RZ, [R2+URZ], RZ ;  /* 0x000000ff02ff79a7 */ /* 0x0005ea00081004ff */
[----:B------:R-:W-:Y:S01]  /*2e50*/  IMAD.U32 R6, RZ, RZ, UR7 ;  /* 0x00000007ff067e24 */ /* 0x000fe2000f8e00ff */
[----:B------:R-:W3:Y:S04]  /*2e60*/  SYNCS.PHASECHK.TRANS64.TRYWAIT P0, [UR4+0xa0], R5 ;  /* 0x0000a005ff0075a7 */ /* 0x000ee80008001104 */
[----:B------:R-:W-:Y:S01]  /*2e70*/  PRMT R6, R0, 0x654, R6 ;  /* 0x0000065400067816 */ /* 0x000fe20000000006 */
[----:B--23--:R-:W-:Y:S06]  /*2e80*/  @!P0 BRA `(.L_x_53) ;  /* 0x0000006000dc8947 */ /* 0x00cfec0003800000 */
.L_x_154:
[----:B------:R-:W-:Y:S01]  /*2e90*/  ULEA UR8, UR5, UR6, 0x4 ;  /* 0x0000000605087291 */ /* 0x000fe2000f8e20ff */
[----:B------:R-:W-:Y:S01]  /*2ea0*/  SEL R3, R6, R3, !P2 ;  /* 0x0000000306037207 */ /* 0x000fe20005000000 */
[----:B------:R-:W-:Y:S01]  /*2eb0*/  UIADD3 UR9, UPT, UPT, UR4, 0x90, URZ ;  /* 0x0000009004097890 */ /* 0x000fe2000fffe0ff */
[----:B--2---:R-:W-:Y:S01]  /*2ec0*/  LEA R2, R11, UR6, 0x3 ;  /* 0x000000060b027c11 */ /* 0x004fe2000f8e18ff */
[----:B------:R-:W-:Y:S01]  /*2ed0*/  UIADD3 UR8, UPT, UPT, UR8, 0x120, URZ ;  /* 0x0000012008087890 */ /* 0x000fe2000fffe0ff */
[----:B------:R2:W-:Y:S01]  /*2ee0*/  @!P2 SYNCS.ARRIVE.TRANS64.RED RZ, [R3+URZ], R4 ;  /* 0x0000000403ffa9a7 */ /* 0x0005e200080004ff */
[----:B------:R-:W-:Y:S01]  /*2ef0*/  UIADD3 UR4, UPT, UPT, UR5, 0x1, URZ ;  /* 0x0000000105047890 */ /* 0x000fe2000fffe0ff */
[----:B------:R-:W-:-:S03]  /*2f00*/  VIADD R8, R8, 0x1 ;  /* 0x0000000108087836 */ /* 0x000fc60000000000 */
[----:B------:R-:W-:Y:S02]  /*2f10*/  UISETP.NE.AND UP0, UPT, UR4, 0x2, UPT ;  /* 0x000000020400788c */ /* 0x000fe4000bf05270 */
[----:B------:R-:W-:Y:S01]  /*2f20*/  ISETP.NE.AND P0, PT, R8, 0x2, PT ;  /* 0x000000020800780c */ /* 0x000fe20003f05270 */
[----:B------:R-:W-:Y:S06]  /*2f30*/  UGETNEXTWORKID.BROADCAST [UR8], [UR9] ;  /* 0x00000000080073ca */ /* 0x000fec0008000100 */
[----:B------:R-:W-:Y:S02]  /*2f40*/  USEL UR7, URZ, 0x1, UP0 ;  /* 0x00000001ff077887 */ /* 0x000fe40008000000 */
[----:B------:R-:W-:-:S04]  /*2f50*/  USEL UR5, UR4, URZ, UP0 ;  /* 0x000000ff04057287 */ /* 0x000fc80008000000 */
[----:B------:R-:W-:Y:S02]  /*2f60*/  LOP3.LUT R12, R12, UR7, RZ, 0x3c, !PT ;  /* 0x000000070c0c7c12 */ /* 0x000fe4000f8e3cff */
[----:B--2---:R-:W-:-:S04]  /*2f70*/  SHF.L.U32 R4, R10, 0x1f, RZ ;  /* 0x0000001f0a047819 */ /* 0x004fc800000006ff */
[----:B------:R-:W2:Y:S02]  /*2f80*/  SYNCS.PHASECHK.TRANS64.TRYWAIT P1, [R2+URZ+0x90], R4 ;  /* 0x00009004020075a7 */ /* 0x000ea400080211ff */
[----:B--2---:R-:W-:Y:S05]  /*2f90*/  @!P1 BRA `(.L_x_54) ;  /* 0x0000006000b09947 */ /* 0x004fea0003800000 */
.L_x_155:
[C---:B--2---:R-:W-:Y:S01]  /*2fa0*/  LEA R4, R11.reuse, UR6, 0x4 ;  /* 0x000000060b047c11 */ /* 0x044fe2000f8e20ff */
[----:B------:R-:W-:Y:S01]  /*2fb0*/  VIADD R2, R2, 0xa0 ;  /* 0x000000a002027836 */ /* 0x000fe20000000000 */
[----:B------:R-:W-:Y:S01]  /*2fc0*/  SEL R8, R8, RZ, P0 ;  /* 0x000000ff08087207 */ /* 0x000fe20000000000 */
[----:B------:R-:W-:-:S03]  /*2fd0*/  VIADD R11, R11, 0x1 ;  /* 0x000000010b0b7836 */ /* 0x000fc60000000000 */
[----:B------:R-:W2:Y:S01]  /*2fe0*/  LDS.128 R4, [R4+0x120] ;  /* 0x0001200004047984 */ /* 0x000ea20000000c00 */
[----:B------:R-:W-:Y:S02]  /*2ff0*/  PRMT R2, RZ, 0x654, R2 ;  /* 0x00000654ff027816 */ /* 0x000fe40000000002 */
[C---:B------:R-:W-:Y:S01]  /*3000*/  ISETP.NE.AND P1, PT, R11.reuse, 0x2, PT ;  /* 0x000000020b00780c */ /* 0x040fe20003f25270 */
[----:B------:R-:W-:Y:S01]  /*3010*/  @!PT LDS RZ, [RZ] ;  /* 0x00000000fffff984 */ /* 0x000fe20000000800 */
[----:B------:R-:W-:Y:S01]  /*3020*/  @!PT LDS RZ, [RZ] ;  /* 0x00000000fffff984 */ /* 0x000fe20000000800 */
[----:B------:R-:W-:Y:S01]  /*3030*/  @!PT LDS RZ, [RZ] ;  /* 0x00000000fffff984 */ /* 0x000fe20000000800 */
[----:B------:R-:W-:Y:S01]  /*3040*/  @!PT LDS RZ, [RZ] ;  /* 0x00000000fffff984 */ /* 0x000fe20000000800 */
[----:B------:R3:W-:Y:S06]  /*3050*/  MEMBAR.ALL.CTA ;  /* 0x0000000000007992 */ /* 0x0007ec0000008000 */
[----:B---3--:R-:W3:Y:S01]  /*3060*/  FENCE.VIEW.ASYNC.S ;  /* 0x00000000000073c6 */ /* 0x008ee20000000000 */
[----:B------:R-:W-:Y:S01]  /*3070*/  SEL R11, R11, RZ, P1 ;  /* 0x000000ff0b0b7207 */ /* 0x000fe20000800000 */
[----:B---3--:R3:W-:Y:S01]  /*3080*/  SYNCS.ARRIVE.TRANS64.RED.A1T0 RZ, [R2+URZ], RZ ;  /* 0x000000ff02ff79a7 */ /* 0x0087e200081004ff */
[----:B--2---:R-:W-:-:S02]  /*3090*/  LOP3.LUT P3, RZ, R6, 0x1, RZ, 0xc0, !PT ;  /* 0x0000000106ff7812 */ /* 0x004fc4000786c0ff */
[----:B------:R-:W-:-:S04]  /*30a0*/  SEL R4, RZ, 0x1, P1 ;  /* 0x00000001ff047807 */ /* 0x000fc80000800000 */
[----:B------:R-:W-:Y:S02]  /*30b0*/  LOP3.LUT R10, R10, R4, RZ, 0x3c, !PT ;  /* 0x000000040a0a7212 */ /* 0x000fe400078e3cff */
[----:B---3--:R-:W-:-:S04]  /*30c0*/  SEL R2, RZ, 0x1, P0 ;  /* 0x00000001ff027807 */ /* 0x008fc80000000000 */
[----:B------:R-:W-:Y:S01]  /*30d0*/  LOP3.LUT R9, R9, R2, RZ, 0x3c, !PT ;  /* 0x0000000209097212 */ /* 0x000fe200078e3cff */
[----:B------:R-:W-:Y:S06]  /*30e0*/  @P3 BRA `(.L_x_55) ;  /* 0xfffffffc002c3947 */ /* 0x000fec000383ffff */
[----:B------:R-:W-:Y:S01]  /*30f0*/  ULEA UR4, UR5, UR6, 0x3 ;  /* 0x0000000605047291 */ /* 0x000fe2000f8e18ff */
[----:B------:R-:W-:-:S08]  /*3100*/  SHF.L.U32 R2, R12, 0x1f, RZ ;  /* 0x0000001f0c027819 */ /* 0x000fd000000006ff */
[----:B------:R-:W2:Y:S02]  /*3110*/  SYNCS.PHASECHK.TRANS64 P0, [UR4+0xa0], R2 ;  /* 0x0000a002ff0075a7 */ /* 0x000ea40008001004 */
[----:B--2---:R-:W-:Y:S05]  /*3120*/  @P0 BRA `(.L_x_56) ;  /* 0x0000000000080947 */ /* 0x004fea0003800000 */
[----:B------:R-:W2:Y:S02]  /*3130*/  SYNCS.PHASECHK.TRANS64.TRYWAIT P0, [UR4+0xa0], R2 ;  /* 0x0000a002ff0075a7 */ /* 0x000ea40008001104 */
[----:B--2---:R-:W-:Y:S05]  /*3140*/  @!P0 BRA `(.L_x_57) ;  /* 0x0000006000588947 */ /* 0x004fea0003800000 */
.L_x_56:
[----:B------:R-:W-:-:S04]  /*3150*/  UIADD3 UR7, UPT, UPT, UR5, 0x1, URZ ;  /* 0x0000000105077890 */ /* 0x000fc8000fffe0ff */
[----:B------:R-:W-:-:S04]  /*3160*/  UISETP.NE.AND UP0, UPT, UR7, 0x2, UPT ;  /* 0x000000020700788c */ /* 0x000fc8000bf05270 */
[----:B------:R-:W-:Y:S02]  /*3170*/  USEL UR8, URZ, 0x1, UP0 ;  /* 0x00000001ff087887 */ /* 0x000fe40008000000 */
[----:B------:R-:W-:-:S04]  /*3180*/  USEL UR7, UR7, URZ, UP0 ;  /* 0x000000ff07077287 */ /* 0x000fc80008000000 */
[----:B------:R-:W-:Y:S01]  /*3190*/  ULEA UR7, UR7, UR6, 0x3 ;  /* 0x0000000607077291 */ /* 0x000fe2000f8e18ff */
[----:B--2---:R-:W-:-:S04]  /*31a0*/  LOP3.LUT R2, R12, UR8, RZ, 0x3c, !PT ;  /* 0x000000080c027c12 */ /* 0x004fc8000f8e3cff */
[----:B------:R-:W-:-:S04]  /*31b0*/  SHF.L.U32 R0, R2, 0x1f, RZ ;  /* 0x0000001f02007819 */ /* 0x000fc800000006ff */
[----:B------:R-:W2:Y:S02]  /*31c0*/  SYNCS.PHASECHK.TRANS64 P0, [UR7+0xa0], R0 ;  /* 0x0000a000ff0075a7 */ /* 0x000ea40008001007 */
[----:B-12---:R-:W-:Y:S05]  /*31d0*/  @P0 EXIT ;  /* 0x000000000000094d */ /* 0x006fea0003800000 */
[----:B------:R-:W-:Y:S02]  /*31e0*/  SHF.L.U32 R2, R2, 0x1f, RZ ;  /* 0x0000001f02027819 */ /* 0x000fe400000006ff */
[----:B------:R-:W-:-:S07]  /*31f0*/  MOV R0, UR7 ;  /* 0x0000000700007c02 */ /* 0x000fce0008000f00 */
.L_x_58:
[----:B-1----:R1:W2:Y:S02]  /*3200*/  SYNCS.PHASECHK.TRANS64.TRYWAIT P0, [R0+URZ+0xa0], R2 ;  /* 0x0000a002000075a7 */ /* 0x0022a400080011ff */
[----:B--2---:R-:W-:Y:S05]  /*3210*/  @!P0 NANOSLEEP.SYNCS 0x989680 ;  /* 0x009896800000895d */ /* 0x004fea0003900000 */
[----:B------:R-:W2:Y:S02]  /*3220*/  @!P0 SYNCS.PHASECHK.TRANS64 P0, [R0+URZ+0xa0], R2 ;  /* 0x0000a002000085a7 */ /* 0x000ea400080010ff */
[----:B--2---:R-:W-:Y:S05]  /*3230*/  @P0 EXIT ;  /* 0x000000000000094d */ /* 0x004fea0003800000 */
[----:B------:R-:W-:Y:S05]  /*3240*/  BRA `(.L_x_58) ;  /* 0xfffffffc00ec7947 */ /* 0x000fea000383ffff */
.L_x_51:
[----:B------:R-:W-:Y:S05]  /*3250*/  BRA.U UP4, `(.L_x_59) ;  /* 0x0000001104447547 */ /* 0x000fea000b800000 */
[----:B------:R-:W-:Y:S01]  /*3260*/  UMOV UR4, 0x40 ;  /* 0x0000004000047882 */ /* 0x000fe20000000000 */
[----:B------:R-:W-:Y:S01]  /*3270*/  NOP ;  /* 0x0000000000007918 */ /* 0x000fe20000000000 */
[----:B------:R-:W-:Y:S01]  /*3280*/  ULEA UR5, UR52, UR4, 0x18 ;  /* 0x0000000434057291 */ /* 0x000fe2000f8ec0ff */
[----:B------:R-:W-:Y:S02]  /*3290*/  UMOV UR6, 0x400 ;  /* 0x0000040000067882 */ /* 0x000fe40000000000 */
[----:B------:R-:W-:-:S06]  /*32a0*/  ULEA UR6, UR52, UR6, 0x18 ;  /* 0x0000000634067291 */ /* 0x000fcc000f8ec0ff */
[----:B------:R-:W2:Y:S02]  /*32b0*/  LDS.U8 R0, [UR5+0x1c] ;  /* 0x00001c05ff007984 */ /* 0x000ea40008000000 */
[----:B--2---:R-:W-:-:S13]  /*32c0*/  ISETP.NE.AND P0, PT, R0, RZ, PT ;  /* 0x000000ff0000720c */ /* 0x004fda0003f05270 */
[----:B------:R-:W-:Y:S05]  /*32d0*/  @P0 BRA `(.L_x_60) ;  /* 0x0000000000580947 */ /* 0x000fea0003800000 */
[----:B------:R-:W-:-:S13]  /*32e0*/  ELECT P0, URZ, PT ;  /* 0x0000000000ff782f */ /* 0x000fda0003800000 */
[----:B------:R-:W-:Y:S05]  /*32f0*/  @!P0 BRA `(.L_x_61) ;  /* 0x0000000000608947 */ /* 0x000fea0003800000 */
[----:B------:R-:W-:Y:S01]  /*3300*/  UMOV UR4, 0x10 ;  /* 0x0000001000047882 */ /* 0x000fe20000000000 */
[----:B------:R-:W-:Y:S01]  /*3310*/  HFMA2 R0, -RZ, RZ, 0, 5.9604644775390625e-08 ;  /* 0x00000001ff007431 */ /* 0x000fe200000001ff */
[----:B------:R-:W-:-:S03]  /*3320*/  MOV R3, 0xffff ;  /* 0x0000ffff00037802 */ /* 0x000fc60000000f00 */
[----:B------:R-:W-:Y:S04]  /*3330*/  DEPBAR.LE SB2, 0x36 ;  /* 0x0000ad800000791a */ /* 0x000fe80000000000 */
[----:B------:R-:W2:Y:S02]  /*3340*/  UTCATOMSWS.FIND_AND_SET.ALIGN UP0, UR4, UR4 ;  /* 0x00000004000475e3 */ /* 0x000ea40008000800 */
[----:B--2---:R-:W-:Y:S01]  /*3350*/  MOV R4, UR4 ;  /* 0x0000000400047c02 */ /* 0x004fe20008000f00 */
[----:B------:R-:W-:Y:S06]  /*3360*/  BRA.U UP0, `(.L_x_62) ;  /* 0x0000000100187547 */ /* 0x000fec000b800000 */
.L_x_63:
[----:B------:R-:W-:Y:S05]  /*3370*/  NANOSLEEP 0x64 ;  /* 0x000000640000795d */ /* 0x000fea0003800000 */
[----:B------:R-:W-:-:S05]  /*3380*/  UMOV UR4, 0x10 ;  /* 0x0000001000047882 */ /* 0x000fca0000000000 */
[----:B------:R-:W-:Y:S04]  /*3390*/  DEPBAR.LE SB2, 0x36 ;  /* 0x0000ad800000791a */ /* 0x000fe80000000000 */
[----:B------:R-:W2:Y:S02]  /*33a0*/  UTCATOMSWS.FIND_AND_SET.ALIGN UP0, UR4, UR4 ;  /* 0x00000004000475e3 */ /* 0x000ea40008000800 */
[----:B--2---:R-:W-:Y:S01]  /*33b0*/  MOV R4, UR4 ;  /* 0x0000000400047c02 */ /* 0x004fe20008000f00 */
[----:B------:R-:W-:Y:S05]  /*33c0*/  BRA.U !UP0, `(.L_x_63) ;  /* 0xfffffffd08e87547 */ /* 0x000fea000b83ffff */
.L_x_62:
[-C--:B------:R-:W-:Y:S02]  /*33d0*/  SHF.L.U32 R3, R3, R4.reuse, RZ ;  /* 0x0000000403037219 */ /* 0x080fe400000006ff */
[----:B------:R-:W-:Y:S01]  /*33e0*/  SHF.L.U32 R0, R0, R4, RZ ;  /* 0x0000000400007219 */ /* 0x000fe200000006ff */
[----:B------:R-:W-:Y:S02]  /*33f0*/  IMAD.SHL.U32 R4, R4, 0x20, RZ ;  /* 0x0000002004047824 */ /* 0x000fe400078e00ff */
[----:B------:R2:W-:Y:S04]  /*3400*/  ATOMS.OR RZ, [UR5+0x14], R3 ;  /* 0x00001403ffff798c */ /* 0x0005e8000b000005 */
[----:B------:R2:W-:Y:S04]  /*3410*/  ATOMS.OR RZ, [UR5+0x18], R0 ;  /* 0x00001800ffff798c */ /* 0x0005e8000b000005 */
[----:B------:R2:W-:Y:S01]  /*3420*/  STS [UR6+0x140], R4 ;  /* 0x00014004ff007988 */ /* 0x0005e20008000806 */
[----:B------:R-:W-:Y:S05]  /*3430*/  BRA `(.L_x_61) ;  /* 0x0000000000107947 */ /* 0x000fea0003800000 */
.L_x_60:
[----:B------:R-:W-:Y:S02]  /*3440*/  MOV R0, 0xffffffff ;  /* 0xffffffff00007802 */ /* 0x000fe40000000f00 */
[----:B------:R-:W-:-:S03]  /*3450*/  MOV R4, 0x3480 ;  /* 0x0000348000047802 */ /* 0x000fc60000000f00 */
[----:B------:R2:W-:Y:S04]  /*3460*/  STS [UR6+0x140], R0 ;  /* 0x00014000ff007988 */ /* 0x0005e80008000806 */
[----:B-12--5:R-:W-:Y:S05]  /*3470*/  CALL.REL.NOINC `($__internal_1_$__cuda_sm10x_tcgen05_guardrail_trap_phase_invalid_during_alloc) ;  /* 0x0000006400a47944 */ /* 0x026fea0003c00000 */
.L_x_61:
[----:B------:R-:W-:Y:S05]  /*3480*/  WARPSYNC.ALL ;  /* 0x0000000000007948 */ /* 0x000fea0003800000 */
[----:B------:R-:W3:Y:S01]  /*3490*/  S2UR UR4, SR_CgaCtaId ;  /* 0x00000000000479c3 */ /* 0x000ee20000008800 */
[----:B------:R-:W-:Y:S01]  /*34a0*/  UMOV UR41, 0x400 ;  /* 0x0000040000297882 */ /* 0x000fe20000000000 */
[----:B------:R-:W-:-:S06]  /*34b0*/  NOP ;  /* 0x0000000000007918 */ /* 0x000fcc0000000000 */
[----:B------:R-:W-:Y:S06]  /*34c0*/  BAR.ARV 0x6, 0xa0 ;  /* 0x0182800000007b1d */ /* 0x000fec0000002000 */
[----:B------:R-:W4:Y:S01]  /*34d0*/  LDCU UR6, c[0x0][0x38c] ;  /* 0x00007180ff0677ac */ /* 0x000f220008000800 */
[----:B------:R-:W-:Y:S01]  /*34e0*/  LOP3.LUT R2, R2, 0xffff, RZ, 0xc0, !PT ;  /* 0x0000ffff02027812 */ /* 0x000fe200078ec0ff */
[----:B------:R-:W-:Y:S01]  /*34f0*/  IMAD.MOV.U32 R11, RZ, RZ, 0x1 ;  /* 0x00000001ff0b7424 */ /* 0x000fe200078e00ff */
[----:B------:R-:W-:Y:S01]  /*3500*/  CS2R R8, SRZ ;  /* 0x0000000000087805 */ /* 0x000fe2000001ff00 */
[----:B------:R-:W1:Y:S01]  /*3510*/  LDCU UR7, c[0x0][0x38c] ;  /* 0x00007180ff0777ac */ /* 0x000e620008000800 */
[----:B------:R-:W-:Y:S01]  /*3520*/  R2UR UR42, R2 ;  /* 0x00000000022a72ca */ /* 0x000fe200000e0000 */
[----:B------:R-:W-:Y:S01]  /*3530*/  IMAD.MOV.U32 R10, RZ, RZ, RZ ;  /* 0x000000ffff0a7224 */ /* 0x000fe200078e00ff */
[----:B------:R-:W-:Y:S01]  /*3540*/  UMOV UR45, URZ ;  /* 0x000000ff002d7c82 */ /* 0x000fe20008000000 */
[----:B------:R-:W-:Y:S01]  /*3550*/  UMOV UR39, URZ ;  /* 0x000000ff00277c82 */ /* 0x000fe20008000000 */
[----:B---3--:R-:W-:Y:S01]  /*3560*/  ULEA UR41, UR4, UR41, 0x18 ;  /* 0x0000002904297291 */ /* 0x008fe2000f8ec0ff */
[----:B------:R-:W-:Y:S01]  /*3570*/  UMOV UR62, 0x0 ;  /* 0x00000000003e7882 */ /* 0x000fe20000000000 */
[----:B------:R-:W-:-:S02]  /*3580*/  UMOV UR63, 0x4200910 ;  /* 0x04200910003f7882 */ /* 0x000fc40000000000 */
[----:B------:R-:W-:Y:S02]  /*3590*/  UIADD3 UR5, UPT, UPT, UR41, 0x8800, URZ ;  /* 0x0000880029057890 */ /* 0x000fe4000fffe0ff */
[----:B------:R-:W-:Y:S02]  /*35a0*/  UIADD3 UR4, UPT, UPT, UR41, 0x18800, URZ ;  /* 0x0001880029047890 */ /* 0x000fe4000fffe0ff */
[----:B----4-:R-:W-:Y:S01]  /*35b0*/  UIADD3 UR6, UPT, UPT, UR6, 0x3f, URZ ;  /* 0x0000003f06067890 */ /* 0x010fe2000fffe0ff */
[----:B--2---:R-:W2:Y:S01]  /*35c0*/  LDS R0, [UR41+0x140] ;  /* 0x00014029ff007984 */ /* 0x004ea20008000800 */
[----:B------:R-:W-:Y:S02]  /*35d0*/  USHF.R.U32.HI UR5, URZ, 0x4, UR5 ;  /* 0x00000004ff057899 */ /* 0x000fe40008011605 */
[----:B------:R-:W-:Y:S02]  /*35e0*/  USHF.R.S32.HI UR47, URZ, 0x1f, UR6 ;  /* 0x0000001fff2f7899 */ /* 0x000fe40008011406 */
[----:B------:R-:W-:-:S02]  /*35f0*/  USHF.R.U32.HI UR4, URZ, 0x4, UR4 ;  /* 0x00000004ff047899 */ /* 0x000fc40008011604 */
[----:B------:R-:W-:Y:S02]  /*3600*/  ULEA.HI UR47, UR47, UR6, URZ, 0x6 ;  /* 0x000000062f2f7291 */ /* 0x000fe4000f8f30ff */
[----:B------:R-:W-:Y:S02]  /*3610*/  ULOP3.LUT UR5, UR5, 0x3fff, URZ, 0xc0, !UPT ;  /* 0x00003fff05057892 */ /* 0x000fe4000f8ec0ff */
[----:B------:R-:W-:Y:S02]  /*3620*/  USHF.R.S32.HI UR47, URZ, 0x6, UR47 ;  /* 0x00000006ff2f7899 */ /* 0x000fe4000801142f */
[----:B------:R-:W-:Y:S02]  /*3630*/  ULOP3.LUT UR4, UR4, 0x3fff, URZ, 0xc0, !UPT ;  /* 0x00003fff04047892 */ /* 0x000fe4000f8ec0ff */
[----:B------:R-:W-:Y:S01]  /*3640*/  UISETP.LT.AND UP0, UPT, UR47, 0x1, UPT ;  /* 0x000000012f00788c */ /* 0x000fe2000bf01270 */
[----:B------:R-:W-:Y:S01]  /*3650*/  UMOV UR60, 0x0 ;  /* 0x00000000003c7882 */ /* 0x000fe20000000000 */
[----:B------:R-:W-:-:S02]  /*3660*/  UMOV UR61, 0x4200910 ;  /* 0x04200910003d7882 */ /* 0x000fc40000000000 */
[----:B------:R-:W-:Y:S01]  /*3670*/  USEL UR64, UR47, 0x1, !UP0 ;  /* 0x000000012f407887 */ /* 0x000fe2000c000000 */
[----:B------:R-:W-:Y:S01]  /*3680*/  UMOV UR58, 0x0 ;  /* 0x00000000003a7882 */ /* 0x000fe20000000000 */
[----:B------:R-:W-:Y:S01]  /*3690*/  UMOV UR59, 0x4200910 ;  /* 0x04200910003b7882 */ /* 0x000fe20000000000 */
[----:B------:R-:W-:Y:S01]  /*36a0*/  UMOV UR56, 0x0 ;  /* 0x0000000000387882 */ /* 0x000fe20000000000 */
[----:B------:R-:W-:Y:S01]  /*36b0*/  UMOV UR57, 0x4200910 ;  /* 0x0420091000397882 */ /* 0x000fe20000000000 */
[----:B------:R-:W-:Y:S01]  /*36c0*/  UMOV UR54, 0x0 ;  /* 0x0000000000367882 */ /* 0x000fe20000000000 */
[----:B------:R-:W-:Y:S01]  /*36d0*/  UMOV UR55, 0x4200910 ;  /* 0x0420091000377882 */ /* 0x000fe20000000000 */
[----:B------:R-:W-:Y:S01]  /*36e0*/  UMOV UR52, 0x0 ;  /* 0x0000000000347882 */ /* 0x000fe20000000000 */
[----:B------:R-:W-:Y:S01]  /*36f0*/  UMOV UR53, 0x4200910 ;  /* 0x0420091000357882 */ /* 0x000fe20000000000 */
[----:B------:R-:W-:Y:S02]  /*3700*/  ULOP3.LUT UR43, UR5, 0x10000, URZ, 0xfc, !UPT ;  /* 0x00010000052b7892 */ /* 0x000fe4000f8efcff */
[----:B------:R-:W-:-:S02]  /*3710*/  ULOP3.LUT UR44, UR4, 0x10000, URZ, 0xfc, !UPT ;  /* 0x00010000042c7892 */ /* 0x000fc4000f8efcff */
[----:B------:R-:W-:Y:S02]  /*3720*/  UIADD3 UR64, UPT, UPT, -UR64, URZ, URZ ;  /* 0x000000ff40407290 */ /* 0x000fe4000fffe1ff */
[----:B-1----:R-:W-:Y:S01]  /*3730*/  UISETP.GE.AND UP4, UPT, UR7, 0x1, UPT ;  /* 0x000000010700788c */ /* 0x002fe2000bf86270 */
[----:B------:R-:W-:Y:S01]  /*3740*/  UMOV UR50, 0x0 ;  /* 0x0000000000327882 */ /* 0x000fe20000000000 */
[----:B------:R-:W-:Y:S01]  /*3750*/  UMOV UR51, 0x4200910 ;  /* 0x0420091000337882 */ /* 0x000fe20000000000 */
[----:B------:R-:W-:Y:S01]  /*3760*/  UMOV UR48, 0x0 ;  /* 0x0000000000307882 */ /* 0x000fe20000000000 */
[----:B--2---:R-:W-:Y:S01]  /*3770*/  R2UR UR65, R0 ;  /* 0x00000000004172ca */ /* 0x004fe200000e0000 */
[----:B------:R-:W-:-:S14]  /*3780*/  UMOV UR49, 0x4200910 ;  /* 0x0420091000317882 */ /* 0x000fdc0000000000 */
.L_x_70:
[----:B------:R-:W-:Y:S02]  /*3790*/  LEA R0, R10, UR41, 0x3 ;  /* 0x000000290a007c11 */ /* 0x000fe4000f8e18ff */
[----:B------:R-:W-:Y:S02]  /*37a0*/  SHF.L.U32 R2, R9, 0x1f, RZ ;  /* 0x0000001f09027819 */ /* 0x000fe400000006ff */
[----:B------:R-:W-:Y:S01]  /*37b0*/  PLOP3.LUT P0, PT, PT, PT, UP4, 0x80, 0x8 ;  /* 0x000000000008781c */ /* 0x000fe20003f0f048 */
[----:B------:R-:W-:Y:S01]  /*37c0*/  VIADD R3, R0, 0xa0 ;  /* 0x000000a000037836 */ /* 0x000fe20000000000 */
[----:B-1----:R-:W1:Y:S02]  /*37d0*/  SYNCS.PHASECHK.TRANS64.TRYWAIT P1, [R0+URZ+0x90], R2 ;  /* 0x00009002000075a7 */ /* 0x002e6400080211ff */
[----:B-1-3--:R-:W-:Y:S09]  /*37e0*/  @!P1 BRA `(.L_x_64) ;  /* 0x0000005800c89947 */ /* 0x00aff20003800000 */
.L_x_157:
[----:B------:R-:W-:Y:S01]  /*37f0*/  LEA R4, R10, UR41, 0x4 ;  /* 0x000000290a047c11 */ /* 0x000fe2000f8e20ff */
[----:B------:R-:W-:Y:S01]  /*3800*/  @UP4 ULEA UR4, UR39, UR41, 0x3 ;  /* 0x0000002927044291 */ /* 0x000fe2000f8e18ff */
[----:B------:R-:W-:Y:S01]  /*3810*/  PLOP3.LUT P2, PT, PT, PT, PT, 0x80, 0x8 ;  /* 0x000000000008781c */ /* 0x000fe20003f4f070 */
[----:B------:R-:W-:Y:S01]  /*3820*/  ULEA UR46, UR45, UR41, 0x3 ;  /* 0x000000292d2e7291 */ /* 0x000fe2000f8e18ff */
[----:B------:R-:W-:Y:S02]  /*3830*/  PRMT R3, RZ, 0x654, R3 ;  /* 0x00000654ff037816 */ /* 0x000fe40000000003 */
[----:B------:R-:W2:Y:S01]  /*3840*/  LDS.128 R4, [R4+0x120] ;  /* 0x0001200004047984 */ /* 0x000ea20000000c00 */
[----:B-1----:R-:W-:Y:S02]  /*3850*/  @P0 SHF.L.U32 R2, R8, 0x1f, RZ ;  /* 0x0000001f08020819 */ /* 0x002fe400000006ff */
[----:B------:R-:W-:Y:S01]  /*3860*/  SHF.L.U32 R0, R11, 0x1f, RZ ;  /* 0x0000001f0b007819 */ /* 0x000fe200000006ff */
[----:B------:R-:W-:Y:S01]  /*3870*/  @!PT LDS RZ, [RZ] ;  /* 0x00000000fffff984 */ /* 0x000fe20000000800 */
[----:B------:R-:W-:Y:S01]  /*3880*/  @!PT LDS RZ, [RZ] ;  /* 0x00000000fffff984 */ /* 0x000fe20000000800 */
[----:B------:R-:W-:Y:S01]  /*3890*/  @!PT LDS RZ, [RZ] ;  /* 0x00000000fffff984 */ /* 0x000fe20000000800 */
[----:B------:R-:W-:Y:S01]  /*38a0*/  @!PT LDS RZ, [RZ] ;  /* 0x00000000fffff984 */ /* 0x000fe20000000800 */
[----:B------:R1:W-:Y:S06]  /*38b0*/  MEMBAR.ALL.CTA ;  /* 0x0000000000007992 */ /* 0x0003ec0000008000 */
[----:B-1----:R-:W1:Y:S02]  /*38c0*/  FENCE.VIEW.ASYNC.S ;  /* 0x00000000000073c6 */ /* 0x002e640000000000 */
[----:B-1----:R1:W-:Y:S01]  /*38d0*/  SYNCS.ARRIVE.TRANS64.RED.A1T0 RZ, [R3+URZ], RZ ;  /* 0x000000ff03ff79a7 */ /* 0x0023e200081004ff */
[----:B------:R1:W3:Y:S01]  /*38e0*/  @P0 SYNCS.PHASECHK.TRANS64.TRYWAIT P2, [UR4], R2 ;  /* 0x00000002ff0005a7 */ /* 0x0002e20008041104 */
[----:B------:R-:W-:Y:S01]  /*38f0*/  ULEA.HI UR4, UR45, UR45, URZ, 0x1 ;  /* 0x0000002d2d047291 */ /* 0x000fe2000f8f08ff */
[----:B--2---:R-:W-:-:S03]  /*3900*/  LOP3.LUT P1, RZ, R6, 0x1, RZ, 0xc0, !PT ;  /* 0x0000000106ff7812 */ /* 0x004fc6000782c0ff */
[----:B------:R-:W-:Y:S02]  /*3910*/  USHF.L.U32 UR5, UR4, 0x6, URZ ;  /* 0x0000000604057899 */ /* 0x000fe400080006ff */
[----:B------:R-:W-:Y:S02]  /*3920*/  ULOP3.LUT UR36, UR4, 0xffe, URZ, 0xc0, !UPT ;  /* 0x00000ffe04247892 */ /* 0x000fe4000f8ec0ff */
[----:B------:R-:W-:Y:S02]  /*3930*/  ULOP3.LUT UR4, UR5, 0xffffff80, URZ, 0xc0, !UPT ;  /* 0xffffff8005047892 */ /* 0x000fe4000f8ec0ff */
[----:B------:R-:W-:Y:S02]  /*3940*/  UIADD3 UR36, UPT, UPT, -UR36, UR45, URZ ;  /* 0x0000002d24247290 */ /* 0x000fe4000fffe1ff */
[----:B------:R-:W-:Y:S01]  /*3950*/  UIADD3 UR4, UPT, UPT, UR65, UR4, URZ ;  /* 0x0000000441047290 */ /* 0x000fe2000fffe0ff */
[----:B------:R-:W2:Y:S03]  /*3960*/  SYNCS.PHASECHK.TRANS64.TRYWAIT P0, [UR46+0xd0], R0 ;  /* 0x0000d000ff0075a7 */ /* 0x000ea6000800112e */
[----:B------:R-:W-:Y:S01]  /*3970*/  ULEA UR36, UR36, UR4, 0x14 ;  /* 0x0000000424247291 */ /* 0x000fe2000f8ea0ff */
[----:B-123--:R-:W-:Y:S11]  /*3980*/  @!P0 BRA `(.L_x_65) ;  /* 0x0000005800748947 */ /* 0x00eff60003800000 */
.L_x_159:
[----:B------:R-:W-:Y:S01]  /*3990*/  IADD3 R10, PT, PT, R10, 0x1, RZ ;  /* 0x000000010a0a7810 */ /* 0x000fe20007ffe0ff */
[----:B------:R-:W-:Y:S06]  /*39a0*/  BRA.U !UP4, `(.L_x_66) ;  /* 0x000000050c107547 */ /* 0x000fec000b800000 */
[----:B------:R-:W-:Y:S01]  /*39b0*/  UPLOP3.LUT UP2, UPT, UPT, UPT, UPT, 0x40, 0x4 ;  /* 0x000000000004789c */ /* 0x000fe20003f4e870 */
[----:B------:R-:W-:Y:S01]  /*39c0*/  UMOV UR38, UR64 ;  /* 0x0000004000267c82 */ /* 0x000fe20008000000 */
[----:B------:R-:W-:Y:S01]  /*39d0*/  UMOV UR37, UR47 ;  /* 0x0000002f00257c82 */ /* 0x000fe20008000000 */
[----:B------:R-:W-:-:S08]  /*39e0*/  UMOV UR5, UR39 ;  /* 0x0000002700057c82 */ /* 0x000fd00008000000 */
.L_x_69:
[----:B------:R-:W-:Y:S02]  /*39f0*/  UIADD3 UR38, UPT, UPT, UR38, 0x1, URZ ;  /* 0x0000000126267890 */ /* 0x000fe4000fffe0ff */
[----:B------:R-:W-:Y:S02]  /*3a00*/  ULEA UR7, UR5, UR41, 0x3 ;  /* 0x0000002905077291 */ /* 0x000fe4000f8e18ff */
[----:B------:R-:W-:Y:S01]  /*3a10*/  UISETP.NE.AND UP3, UPT, UR38, URZ, UPT ;  /* 0x000000ff2600728c */ /* 0x000fe2000bf65270 */
[----:B--23--:R-:W-:Y:S10]  /*3a20*/  @P2 BRA `(.L_x_67) ;  /* 0x00000000000c2947 */ /* 0x00cff40003800000 */
[----:B-1----:R-:W-:Y:S04]  /*3a30*/  SHF.L.U32 R2, R8, 0x1f, RZ ;  /* 0x0000001f08027819 */ /* 0x002fe800000006ff */
[----:B------:R-:W1:Y:S02]  /*3a40*/  SYNCS.PHASECHK.TRANS64.TRYWAIT P0, [UR7], R2 ;  /* 0x00000002ff0075a7 */ /* 0x000e640008001107 */
[----:B-1----:R-:W-:Y:S05]  /*3a50*/  @!P0 BRA `(.L_x_68) ;  /* 0x0000005800588947 */ /* 0x002fea0003800000 */
.L_x_67:
[----:B------:R-:W-:Y:S01]  /*3a60*/  UISETP.NE.AND UP0, UPT, UR37, 0x1, UPT ;  /* 0x000000012500788c */ /* 0x000fe2000bf05270 */
[----:B------:R-:W-:Y:S01]  /*3a70*/  PLOP3.LUT P2, PT, PT, PT, PT, 0x80, 0x8 ;  /* 0x000000000008781c */ /* 0x000fe20003f4f070 */
[----:B------:R-:W-:Y:S02]  /*3a80*/  UIADD3 UR4, UPT, UPT, UR5, 0x1, URZ ;  /* 0x0000000105047890 */ /* 0x000fe4000fffe0ff */
[----:B------:R-:W-:Y:S02]  /*3a90*/  UIADD3 UR40, UPT, UPT, UR7, 0x20, URZ ;  /* 0x0000002007287890 */ /* 0x000fe4000fffe0ff */
[----:B------:R-:W-:Y:S01]  /*3aa0*/  UISETP.NE.AND UP1, UPT, UR4, 0x4, UPT ;  /* 0x000000040400788c */ /* 0x000fe2000bf25270 */
[----:B------:R-:W-:Y:S01]  /*3ab0*/  PLOP3.LUT P0, PT, PT, PT, UP0, 0x80, 0x8 ;  /* 0x000000000008781c */ /* 0x000fe20003f0f008 */
[----:B------:R-:W-:Y:S02]  /*3ac0*/  UIADD3 UR37, UPT, UPT, UR37, -0x1, URZ ;  /* 0xffffffff25257890 */ /* 0x000fe4000fffe0ff */
[----:B------:R-:W-:Y:S02]  /*3ad0*/  USEL UR6, URZ, 0x1, UP1 ;  /* 0x00000001ff067887 */ /* 0x000fe40008800000 */
[----:B------:R-:W-:Y:S01]  /*3ae0*/  USEL UR39, UR4, URZ, UP1 ;  /* 0x000000ff04277287 */ /* 0x000fe20008800000 */
[----:B------:R-:W-:Y:S01]  /*3af0*/  UMOV UR7, 0x40004040 ;  /* 0x4000404000077882 */ /* 0x000fe20000000000 */
[----:B------:R-:W-:Y:S02]  /*3b00*/  UMOV UR35, 0x40004040 ;  /* 0x4000404000237882 */ /* 0x000fe40000000000 */
[----:B------:R-:W-:Y:S01]  /*3b10*/  @UP0 ULEA UR4, UR39, UR41, 0x3 ;  /* 0x0000002927040291 */ /* 0x000fe2000f8e18ff */
[----:B------:R-:W-:Y:S01]  /*3b20*/  LOP3.LUT R8, R8, UR6, RZ, 0x3c, !PT ;  /* 0x0000000608087c12 */ /* 0x000fe2000f8e3cff */
[----:B------:R-:W-:Y:S01]  /*3b30*/  ULEA UR6, UR5, UR44, 0xb ;  /* 0x0000002c05067291 */ /* 0x000fe2000f8e58ff */
[----:B------:R-:W-:Y:S02]  /*3b40*/  UMOV UR33, 0x40004040 ;  /* 0x4000404000217882 */ /* 0x000fe40000000000 */
[----:B-1----:R-:W-:Y:S01]  /*3b50*/  @P0 SHF.L.U32 R0, R8, 0x1f, RZ ;  /* 0x0000001f08000819 */ /* 0x002fe200000006ff */
[----:B------:R-:W-:Y:S02]  /*3b60*/  UIADD3 UR34, UPT, UPT, UR6, 0x2, URZ ;  /* 0x0000000206227890 */ /* 0x000fe4000fffe0ff */
[----:B------:R-:W-:Y:S01]  /*3b70*/  UIADD3 UR30, UPT, UPT, UR6, 0x4, URZ ;  /* 0x00000004061e7890 */ /* 0x000fe2000fffe0ff */
[----:B------:R2:W3:Y:S01]  /*3b80*/  @P0 SYNCS.PHASECHK.TRANS64.TRYWAIT P2, [UR4], R0 ;  /* 0x00000000ff0005a7 */ /* 0x0004e20008041104 */
[----:B------:R-:W-:Y:S02]  /*3b90*/  ULEA UR4, UR5, UR43, 0xa ;  /* 0x0000002b05047291 */ /* 0x000fe4000f8e50ff */
[----:B------:R-:W-:Y:S02]  /*3ba0*/  UIADD3 UR26, UPT, UPT, UR6, 0x6, URZ ;  /* 0x00000006061a7890 */ /* 0x000fe4000fffe0ff */
        /* <DEDUP_REMOVED lines=10> */
[----:B------:R-:W-:Y:S01]  /*3c50*/  UIADD3 UR8, UPT, UPT, UR4, 0x206, URZ ;  /* 0x0000020604087890 */ /* 0x000fe2000fffe0ff */
[----:B------:R-:W-:Y:S01]  /*3c60*/  UMOV UR5, 0x40004040 ;  /* 0x4000404000057882 */ /* 0x000fe20000000000 */
[----:B------:R-:W-:Y:S01]  /*3c70*/  UMOV UR31, 0x40004040 ;  /* 0x40004040001f7882 */ /* 0x000fe20000000000 */
[----:B------:R1:W-:Y:S01]  /*3c80*/  UTCHMMA gdesc[UR4], gdesc[UR6], tmem[UR36], tmem[UR62], idesc[UR63], UP2 ;  /* 0x00ff3e06040075ea */ /* 0x0003e20009000024 */
[----:B------:R-:W-:Y:S01]  /*3c90*/  UPLOP3.LUT UP2, UPT, UPT, UPT, UPT, 0x80, 0x8 ;  /* 0x000000000008789c */ /* 0x000fe20003f4f070 */
[----:B------:R2:W-:Y:S01]  /*3ca0*/  UTCHMMA gdesc[UR32], gdesc[UR34], tmem[UR36], tmem[UR60], idesc[UR61], UPT ;  /* 0x00ff3c22200075ea */ /* 0x0005e2000b800024 */
[----:B------:R-:W-:Y:S01]  /*3cb0*/  UMOV UR29, 0x40004040 ;  /* 0x40004040001d7882 */ /* 0x000fe20000000000 */
[----:B------:R-:W-:Y:S01]  /*3cc0*/  UMOV UR27, 0x40004040 ;  /* 0x40004040001b7882 */ /* 0x000fe20000000000 */
        /* <DEDUP_REMOVED lines=12> */
[----:B------:R-:W-:Y:S01]  /*3d90*/  UMOV UR9, 0x40004040 ;  /* 0x4000404000097882 */ /* 0x000fe20000000000 */
[----:B------:R2:W-:Y:S01]  /*3da0*/  UTCHMMA gdesc[UR12], gdesc[UR14], tmem[UR36], tmem[UR50], idesc[UR51], UPT ;  /* 0x00ff320e0c0075ea */ /* 0x0005e2000b800024 */
[----:B------:R2:W-:Y:S01]  /*3db0*/  UTCHMMA gdesc[UR8], gdesc[UR10], tmem[UR36], tmem[UR48], idesc[UR49], UPT ;  /* 0x00ff300a080075ea */ /* 0x0005e2000b800024 */
[----:B------:R2:W-:Y:S01]  /*3dc0*/  UTCBAR.MULTICAST [UR40], URZ, UR42 ;  /* 0x000000ff280073e9 */ /* 0x0005e2000800082a */
[----:B-1----:R-:W-:Y:S01]  /*3dd0*/  UMOV UR5, UR39 ;  /* 0x0000002700057c82 */ /* 0x002fe20008000000 */
[----:B------:R-:W-:Y:S05]  /*3de0*/  BRA.U UP3, `(.L_x_69) ;  /* 0xfffffffd03007547 */ /* 0x000fea000b83ffff */
.L_x_66:
[----:B------:R-:W-:Y:S01]  /*3df0*/  UIADD3 UR4, UPT, UPT, UR45, 0x1, URZ ;  /* 0x000000012d047890 */ /* 0x000fe2000fffe0ff */
[C---:B------:R-:W-:Y:S01]  /*3e00*/  ISETP.NE.AND P0, PT, R10.reuse, 0x2, PT ;  /* 0x000000020a00780c */ /* 0x040fe20003f05270 */
[----:B------:R-:W-:Y:S02]  /*3e10*/  UIADD3 UR5, UPT, UPT, UR46, 0xb0, URZ ;  /* 0x000000b02e057890 */ /* 0x000fe4000fffe0ff */
[----:B------:R-:W-:Y:S01]  /*3e20*/  UISETP.NE.AND UP0, UPT, UR4, 0x4, UPT ;  /* 0x000000040400788c */ /* 0x000fe2000bf05270 */
[----:B-12---:R-:W-:Y:S02]  /*3e30*/  SEL R0, RZ, 0x1, P0 ;  /* 0x00000001ff007807 */ /* 0x006fe40000000000 */
[----:B------:R-:W-:Y:S01]  /*3e40*/  SEL R10, R10, RZ, P0 ;  /* 0x000000ff0a0a7207 */ /* 0x000fe20000000000 */
[----:B------:R-:W-:Y:S01]  /*3e50*/  USEL UR6, URZ, 0x1, UP0 ;  /* 0x00000001ff067887 */ /* 0x000fe20008000000 */
[----:B------:R-:W-:Y:S01]  /*3e60*/  LOP3.LUT R9, R9, R0, RZ, 0x3c, !PT ;  /* 0x0000000009097212 */ /* 0x000fe200078e3cff */
[----:B------:R-:W-:Y:S01]  /*3e70*/  USEL UR45, UR4, URZ, UP0 ;  /* 0x000000ff042d7287 */ /* 0x000fe20008000000 */
[----:B------:R1:W-:Y:S03]  /*3e80*/  UTCBAR [UR5], URZ ;  /* 0x000000ff050073e9 */ /* 0x0003e600080000ff */
[----:B------:R-:W-:Y:S01]  /*3e90*/  LOP3.LUT R11, R11, UR6, RZ, 0x3c, !PT ;  /* 0x000000060b0b7c12 */ /* 0x000fe2000f8e3cff */
[----:B------:R-:W-:Y:S07]  /*3ea0*/  @P1 BRA `(.L_x_70) ;  /* 0xfffffff800381947 */ /* 0x000fee000383ffff */
[----:B------:R-:W2:Y:S01]  /*3eb0*/  S2UR UR8, SR_CgaCtaId ;  /* 0x00000000000879c3 */ /* 0x000ea20000008800 */
[----:B------:R-:W-:Y:S01]  /*3ec0*/  ELECT P0, URZ, PT ;  /* 0x0000000000ff782f */ /* 0x000fe20003800000 */
[----:B------:R-:W-:Y:S01]  /*3ed0*/  IMAD.MOV.U32 R0, RZ, RZ, 0x1 ;  /* 0x00000001ff007424 */ /* 0x000fe200078e00ff */
[----:B------:R-:W-:Y:S01]  /*3ee0*/  UIADD3 UR41, UPT, UPT, UR41, 0xd0, URZ ;  /* 0x000000d029297890 */ /* 0x000fe2000fffe0ff */
[----:B------:R-:W-:Y:S01]  /*3ef0*/  SHF.L.U32 R2, R11, 0x1f, RZ ;  /* 0x0000001f0b027819 */ /* 0x000fe200000006ff */
[----:B------:R-:W-:-:S03]  /*3f00*/  UMOV UR4, 0x40 ;  /* 0x0000004000047882 */ /* 0x000fc60000000000 */
[----:B------:R-:W-:Y:S01]  /*3f10*/  UVIRTCOUNT.DEALLOC.SMPOOL 0x80 ;  /* 0x000000800000784c */ /* 0x000fe20000000000 */
[----:B--2---:R-:W-:Y:S02]  /*3f20*/  ULEA UR8, UR8, UR4, 0x18 ;  /* 0x0000000408087291 */ /* 0x004fe4000f8ec0ff */
[----:B------:R-:W-:-:S07]  /*3f30*/  ULEA UR4, UR45, UR41, 0x3 ;  /* 0x000000292d047291 */ /* 0x000fce000f8e18ff */
[----:B------:R2:W-:Y:S02]  /*3f40*/  @P0 STS.U8 [UR8+0x1c], R0 ;  /* 0x00001c00ff000988 */ /* 0x0005e40008000008 */
[----:B------:R-:W4:Y:S02]  /*3f50*/  SYNCS.PHASECHK.TRANS64.TRYWAIT P0, [UR4], R2 ;  /* 0x00000002ff0075a7 */ /* 0x000f240008001104 */
[----:B--2-4-:R-:W-:Y:S05]  /*3f60*/  @!P0 BRA `(.L_x_71) ;  /* 0x00000054002c8947 */ /* 0x014fea0003800000 */
.L_x_162:
[----:B------:R-:W-:-:S04]  /*3f70*/  UIADD3 UR4, UPT, UPT, UR45, 0x1, URZ ;  /* 0x000000012d047890 */ /* 0x000fc8000fffe0ff */
[----:B------:R-:W-:-:S04]  /*3f80*/  UISETP.NE.AND UP0, UPT, UR4, 0x4, UPT ;  /* 0x000000040400788c */ /* 0x000fc8000bf05270 */
[----:B------:R-:W-:Y:S02]  /*3f90*/  USEL UR6, URZ, 0x1, UP0 ;  /* 0x00000001ff067887 */ /* 0x000fe40008000000 */
[----:B------:R-:W-:-:S04]  /*3fa0*/  USEL UR4, UR4, URZ, UP0 ;  /* 0x000000ff04047287 */ /* 0x000fc80008000000 */
[----:B-1----:R-:W-:Y:S01]  /*3fb0*/  ULEA UR5, UR4, UR41, 0x3 ;  /* 0x0000002904057291 */ /* 0x002fe2000f8e18ff */
[----:B--2---:R-:W-:-:S04]  /*3fc0*/  LOP3.LUT R2, R11, UR6, RZ, 0x3c, !PT ;  /* 0x000000060b027c12 */ /* 0x004fc8000f8e3cff */
[----:B------:R-:W-:-:S04]  /*3fd0*/  SHF.L.U32 R3, R2, 0x1f, RZ ;  /* 0x0000001f02037819 */ /* 0x000fc800000006ff */
[----:B------:R-:W1:Y:S02]  /*3fe0*/  SYNCS.PHASECHK.TRANS64.TRYWAIT P0, [UR5], R3 ;  /* 0x00000003ff0075a7 */ /* 0x000e640008001105 */
[----:B-1----:R-:W-:Y:S05]  /*3ff0*/  @!P0 BRA `(.L_x_72) ;  /* 0x0000005400208947 */ /* 0x002fea0003800000 */
.L_x_164:
        /* <DEDUP_REMOVED lines=9> */
.L_x_166:
[----:B------:R-:W-:-:S04]  /*4090*/  UIADD3 UR4, UPT, UPT, UR4, 0x1, URZ ;  /* 0x0000000104047890 */ /* 0x000fc8000fffe0ff */
[----:B------:R-:W-:-:S04]  /*40a0*/  UISETP.NE.AND UP0, UPT, UR4, 0x4, UPT ;  /* 0x000000040400788c */ /* 0x000fc8000bf05270 */
[----:B------:R-:W-:Y:S02]  /*40b0*/  USEL UR5, URZ, 0x1, UP0 ;  /* 0x00000001ff057887 */ /* 0x000fe40008000000 */
[----:B------:R-:W-:-:S04]  /*40c0*/  USEL UR4, UR4, URZ, UP0 ;  /* 0x000000ff04047287 */ /* 0x000fc80008000000 */
[----:B------:R-:W-:Y:S01]  /*40d0*/  ULEA UR4, UR4, UR41, 0x3 ;  /* 0x0000002904047291 */ /* 0x000fe2000f8e18ff */
[----:B------:R-:W-:-:S04]  /*40e0*/  LOP3.LUT R2, R2, UR5, RZ, 0x3c, !PT ;  /* 0x0000000502027c12 */ /* 0x000fc8000f8e3cff */
[----:B------:R-:W-:-:S04]  /*40f0*/  SHF.L.U32 R2, R2, 0x1f, RZ ;  /* 0x0000001f02027819 */ /* 0x000fc800000006ff */
[----:B------:R-:W2:Y:S02]  /*4100*/  SYNCS.PHASECHK.TRANS64.TRYWAIT P0, [UR4], R2 ;  /* 0x00000002ff0075a7 */ /* 0x000ea40008001104 */
[----:B--2---:R-:W-:Y:S05]  /*4110*/  @!P0 BRA `(.L_x_74) ;  /* 0x0000005400088947 */ /* 0x004fea0003800000 */
.L_x_168:
[----:B------:R-:W-:Y:S01]  /*4120*/  NOP ;  /* 0x0000000000007918 */ /* 0x000fe20000000000 */
[----:B-1----:R-:W1:Y:S01]  /*4130*/  LDS R0, [UR8+0x14] ;  /* 0x00001408ff007984 */ /* 0x002e620008000800 */
[----:B------:R-:W-:Y:S01]  /*4140*/  ULOP3.LUT UR4, UR65, 0xffff, URZ, 0xc0, !UPT ;  /* 0x0000ffff41047892 */ /* 0x000fe2000f8ec0ff */
[----:B------:R-:W-:Y:S01]  /*4150*/  UMOV UR5, 0xffff ;  /* 0x0000ffff00057882 */ /* 0x000fe20000000000 */
[----:B------:R-:W-:Y:S02]  /*4160*/  UMOV UR6, 0x1 ;  /* 0x0000000100067882 */ /* 0x000fe40000000000 */
[----:B------:R-:W-:-:S04]  /*4170*/  USHF.R.U32.HI UR4, URZ, 0x5, UR4 ;  /* 0x00000005ff047899 */ /* 0x000fc80008011604 */
[----:B------:R-:W-:Y:S02]  /*4180*/  USHF.L.U32 UR5, UR5, UR4, URZ ;  /* 0x0000000405057299 */ /* 0x000fe400080006ff */
[----:B------:R-:W-:-:S04]  /*4190*/  USHF.L.U32 UR4, UR6, UR4, URZ ;  /* 0x0000000406047299 */ /* 0x000fc800080006ff */
[----:B-1----:R-:W-:-:S04]  /*41a0*/  LOP3.LUT R0, R0, UR5, RZ, 0xc0, !PT ;  /* 0x0000000500007c12 */ /* 0x002fc8000f8ec0ff */
[----:B------:R-:W-:-:S13]  /*41b0*/  ISETP.NE.AND P0, PT, R0, UR5, PT ;  /* 0x0000000500007c0c */ /* 0x000fda000bf05270 */
[----:B------:R-:W-:Y:S05]  /*41c0*/  @P0 BRA `(.L_x_75) ;  /* 0x0000000000580947 */ /* 0x000fea0003800000 */
[----:B------:R-:W1:Y:S02]  /*41d0*/  LDS R0, [UR8+0x18] ;  /* 0x00001808ff007984 */ /* 0x000e640008000800 */
[----:B-1----:R-:W-:-:S04]  /*41e0*/  LOP3.LUT R0, R0, UR4, RZ, 0xc0, !PT ;  /* 0x0000000400007c12 */ /* 0x002fc8000f8ec0ff */
[----:B------:R-:W-:-:S13]  /*41f0*/  ISETP.NE.AND P0, PT, R0, UR4, PT ;  /* 0x0000000400007c0c */ /* 0x000fda000bf05270 */
[----:B------:R-:W-:Y:S05]  /*4200*/  @P0 BRA `(.L_x_76) ;  /* 0x00000000003c0947 */ /* 0x000fea0003800000 */
[----:B------:R-:W1:Y:S01]  /*4210*/  S2R R2, SR_LANEID ;  /* 0x0000000000027919 */ /* 0x000e620000000000 */
[----:B------:R-:W-:-:S06]  /*4220*/  ULOP3.LUT UR5, URZ, UR5, URZ, 0x33, !UPT ;  /* 0x00000005ff057292 */ /* 0x000fcc000f8e33ff */
[----:B------:R-:W-:-:S04]  /*4230*/  IMAD.U32 R0, RZ, RZ, UR5 ;  /* 0x00000005ff007e24 */ /* 0x000fc8000f8e00ff */
[----:B------:R2:W4:Y:S02]  /*4240*/  REDUX UR7, R0 ;  /* 0x00000000000773c4 */ /* 0x0005240000000000 */
[----:B------:R1:W-:Y:S01]  /*4250*/  UTCATOMSWS.AND URZ, UR5 ;  /* 0x0000000500ff79e3 */ /* 0x0003e20008000000 */
[----:B--2---:R-:W-:Y:S01]  /*4260*/  LOP3.LUT R0, RZ, UR4, RZ, 0x33, !PT ;  /* 0x00000004ff007c12 */ /* 0x004fe2000f8e33ff */
[----:B------:R-:W-:Y:S02]  /*4270*/  VOTEU.ANY UR4, UPT, PT ;  /* 0x0000000000047886 */ /* 0x000fe400038e0100 */
[----:B------:R-:W-:Y:S02]  /*4280*/  UFLO.U32 UR4, UR4 ;  /* 0x00000004000472bd */ /* 0x000fe400080e0000 */
[----:B------:R-:W2:Y:S04]  /*4290*/  REDUX UR6, R0 ;  /* 0x00000000000673c4 */ /* 0x000ea80000000000 */
[----:B-1----:R-:W-:-:S02]  /*42a0*/  ISETP.EQ.U32.AND P0, PT, R2, UR4, PT ;  /* 0x0000000402007c0c */ /* 0x002fc4000bf02070 */
[----:B----4-:R-:W-:-:S11]  /*42b0*/  MOV R2, UR7 ;  /* 0x0000000700027c02 */ /* 0x010fd60008000f00 */
[----:B------:R1:W-:Y:S01]  /*42c0*/  @P0 ATOMS.AND RZ, [UR8+0x14], R2 ;  /* 0x00001402ffff098c */ /* 0x0003e2000a800008 */
[----:B--2---:R-:W-:-:S05]  /*42d0*/  IMAD.U32 R0, RZ, RZ, UR6 ;  /* 0x00000006ff007e24 */ /* 0x004fca000f8e00ff */
[----:B------:R1:W-:Y:S01]  /*42e0*/  @P0 ATOMS.AND RZ, [UR8+0x18], R0 ;  /* 0x00001800ffff098c */ /* 0x0003e2000a800008 */
[----:B------:R-:W-:Y:S05]  /*42f0*/  BRA `(.L_x_77) ;  /* 0x0000000000147947 */ /* 0x000fea0003800000 */
.L_x_76:
[----:B------:R-:W-:Y:S02]  /*4300*/  MOV R2, 0x4320 ;  /* 0x0000432000027802 */ /* 0x000fe40000000f00 */
[----:B---3-5:R-:W-:Y:S05]  /*4310*/  CALL.REL.NOINC `($__internal_0_$__cuda_sm10x_tcgen05_guardrail_trap_col_being_dealloced_not_returned_by_alloc) ;  /* 0x0000005400f07944 */ /* 0x028fea0003c00000 */
[----:B------:R-:W-:Y:S05]  /*4320*/  BRA `(.L_x_77) ;  /* 0x0000000000087947 */ /* 0x000fea0003800000 */
.L_x_75:
[----:B------:R-:W-:Y:S02]  /*4330*/  MOV R2, 0x4350 ;  /* 0x0000435000027802 */ /* 0x000fe40000000f00 */
[----:B---3-5:R-:W-:Y:S05]  /*4340*/  CALL.REL.NOINC `($__internal_2_$__cuda_sm10x_tcgen05_guardrail_trap_unallocated_columns_being_dealloced) ;  /* 0x0000005400fc7944 */ /* 0x028fea0003c00000 */
.L_x_77:
[----:B------:R-:W-:Y:S01]  /*4350*/  NOP ;  /* 0x0000000000007918 */ /* 0x000fe20000000000 */
[----:B------:R-:W-:Y:S05]  /*4360*/  EXIT ;  /* 0x000000000000794d */ /* 0x000fea0003800000 */
.L_x_59:
[----:B------:R-:W-:-:S09]  /*4370*/  UISETP.NE.OR UP0, UPT, UR17, 0x3, !UP3 ;  /* 0x000000031100788c */ /* 0x000fd2000df05670 */
[----:B------:R-:W-:Y:S05]  /*4380*/  BRA.U UP0, `(.L_x_78) ;  /* 0x0000001100547547 */ /* 0x000fea000b800000 */
[----:B------:R-:W2:Y:S01]  /*4390*/  LDCU UR31, c[0x0][0x370] ;  /* 0x00006e00ff1f77ac */ /* 0x000ea20008000800 */
[----:B------:R-:W3:Y:S01]  /*43a0*/  LDC.64 R16, c[0x0][0x348] ;  /* 0x0000d200ff107b82 */ /* 0x000ee20000000a00 */
[----:B------:R-:W-:Y:S02]  /*43b0*/  HFMA2 R13, -RZ, RZ, 0, 0 ;  /* 0x00000000ff0d7431 */ /* 0x000fe400000001ff */
[----:B------:R-:W-:Y:S01]  /*43c0*/  IMAD.MOV.U32 R15, RZ, RZ, 0x1 ;  /* 0x00000001ff0f7424 */ /* 0x000fe200078e00ff */
[----:B------:R-:W2:Y:S01]  /*43d0*/  LDCU.128 UR44, c[0x0][0xb10] ;  /* 0x00016200ff2c77ac */ /* 0x000ea20008000c00 */
[----:B------:R-:W-:Y:S01]  /*43e0*/  IMAD.MOV.U32 R14, RZ, RZ, RZ ;  /* 0x000000ffff0e7224 */ /* 0x000fe200078e00ff */
[----:B------:R-:W-:Y:S01]  /*43f0*/  MOV R7, 0x2000 ;  /* 0x0000200000077802 */ /* 0x000fe20000000f00 */
[----:B------:R-:W4:Y:S01]  /*4400*/  LDCU UR30, c[0x0][0x374] ;  /* 0x00006e80ff1e77ac */ /* 0x000f220008000800 */
[----:B------:R-:W1:Y:S01]  /*4410*/  LDC.64 R2, c[0x0][0x888] ;  /* 0x00022200ff027b82 */ /* 0x000e620000000a00 */
[----:B------:R-:W4:Y:S01]  /*4420*/  LDCU UR15, c[0x0][0xb0c] ;  /* 0x00016180ff0f77ac */ /* 0x000f220008000800 */
[----:B------:R-:W3:Y:S06]  /*4430*/  LDCU UR41, c[0x0][0xb20] ;  /* 0x00016400ff2977ac */ /* 0x000eec0008000800 */
[----:B------:R-:W1:Y:S01]  /*4440*/  LDC.64 R4, c[0x0][0x890] ;  /* 0x00022400ff047b82 */ /* 0x000e620000000a00 */
[----:B------:R-:W3:Y:S01]  /*4450*/  LDCU UR4, c[0x0][0xb30] ;  /* 0x00016600ff0477ac */ /* 0x000ee20008000800 */
[----:B------:R-:W-:Y:S01]  /*4460*/  UMOV UR21, 0x400 ;  /* 0x0000040000157882 */ /* 0x000fe20000000000 */
[----:B--2---:R-:W-:-:S02]  /*4470*/  UIMAD.WIDE.U32 UR6, UR31, UR44, URZ ;  /* 0x0000002c1f0672a5 */ /* 0x004fc4000f8e00ff */
[----:B----4-:R-:W-:Y:S02]  /*4480*/  UIMAD.WIDE.U32 UR8, UR30, UR47, URZ ;  /* 0x0000002f1e0872a5 */ /* 0x010fe4000f8e00ff */
[----:B------:R-:W-:Y:S02]  /*4490*/  ULEA UR21, UR52, UR21, 0x18 ;  /* 0x0000001534157291 */ /* 0x000fe4000f8ec0ff */
[----:B------:R-:W-:Y:S02]  /*44a0*/  UPLOP3.LUT UP3, UPT, UPT, UPT, UPT, 0x40, 0x4 ;  /* 0x000000000004789c */ /* 0x000fe40003f6e870 */
[----:B------:R-:W-:Y:S01]  /*44b0*/  UIADD3 UR37, UPT, UPT, UR21, 0x58, URZ ;  /* 0x0000005815257890 */ /* 0x000fe2000fffe0ff */
[----:B------:R-:W-:Y:S01]  /*44c0*/  UMOV UR6, UR7 ;  /* 0x0000000700067c82 */ /* 0x000fe20008000000 */
[----:B------:R-:W-:Y:S01]  /*44d0*/  UMOV UR38, UR9 ;  /* 0x0000000900267c82 */ /* 0x000fe20008000000 */
[----:B------:R-:W-:Y:S02]  /*44e0*/  UISETP.GE.AND UP0, UPT, UR42, 0x1, UPT ;  /* 0x000000012a00788c */ /* 0x000fe4000bf06270 */
[----:B------:R-:W-:Y:S01]  /*44f0*/  UISETP.NE.AND UP4, UPT, UR42, 0x1, UPT ;  /* 0x000000012a00788c */ /* 0x000fe2000bf85270 */
[----:B------:R-:W2:Y:S01]  /*4500*/  LDCU.64 UR22, c[0x0][0xb28] ;  /* 0x00016500ff1677ac */ /* 0x000ea20008000a00 */
[----:B------:R-:W-:-:S02]  /*4510*/  UISETP.NE.AND UP6, UPT, UR15, 0x1, UPT ;  /* 0x000000010f00788c */ /* 0x000fc4000bfc5270 */
[----:B------:R-:W-:Y:S02]  /*4520*/  UISETP.NE.AND UP5, UPT, UR46, 0x1, UPT ;  /* 0x000000012e00788c */ /* 0x000fe4000bfa5270 */
[----:B------:R-:W-:Y:S02]  /*4530*/  UIADD3 UR33, UPT, UPT, UR21, 0x40, URZ ;  /* 0x0000004015217890 */ /* 0x000fe4000fffe0ff */
[----:B------:R-:W-:Y:S02]  /*4540*/  UIADD3 UR25, UPT, UPT, UR21, 0x48, URZ ;  /* 0x0000004815197890 */ /* 0x000fe4000fffe0ff */
[----:B------:R-:W-:Y:S02]  /*4550*/  UIADD3 UR17, UPT, UPT, UR21, 0x50, URZ ;  /* 0x0000005015117890 */ /* 0x000fe4000fffe0ff */
[----:B------:R-:W-:Y:S02]  /*4560*/  UPRMT UR37, UR52, 0x654, UR37 ;  /* 0x0000065434257896 */ /* 0x000fe40008000025 */
[----:B------:R-:W-:-:S02]  /*4570*/  USHF.R.U32.HI UR39, URZ, UR45, UR6 ;  /* 0x0000002dff277299 */ /* 0x000fc40008011606 */
[----:B---3--:R-:W-:Y:S02]  /*4580*/  USHF.R.U32.HI UR38, URZ, UR41, UR38 ;  /* 0x00000029ff267299 */ /* 0x008fe40008011626 */
[----:B------:R-:W-:-:S11]  /*4590*/  UISETP.NE.AND UP2, UPT, UR4, 0x1, UPT ;  /* 0x000000010400788c */ /* 0x000fd6000bf45270 */
.L_x_89:
[C---:B------:R-:W-:Y:S02]  /*45a0*/  LEA R12, R14.reuse, UR21, 0x3 ;  /* 0x000000150e0c7c11 */ /* 0x040fe4000f8e18ff */
[----:B------:R-:W-:Y:S02]  /*45b0*/  SHF.L.U32 R0, R13, 0x1f, RZ ;  /* 0x0000001f0d007819 */ /* 0x000fe400000006ff */
[----:B------:R-:W-:Y:S02]  /*45c0*/  LEA R8, R14, UR21, 0x4 ;  /* 0x000000150e087c11 */ /* 0x000fe4000f8e20ff */
[----:B---3--:R-:W3:Y:S02]  /*45d0*/  SYNCS.PHASECHK.TRANS64.TRYWAIT P0, [R12+URZ+0x90], R0 ;  /* 0x000090000c0075a7 */ /* 0x008ee400080011ff */
[----:B---3--:R-:W-:Y:S05]  /*45e0*/  @!P0 BRA `(.L_x_79) ;  /* 0x0000004c00ec8947 */ /* 0x008fea0003800000 */
.L_x_169:
        /* <DEDUP_REMOVED lines=8> */
[----:B----4-:R-:W-:Y:S11]  /*4670*/  LOP3.LUT P0, RZ, R10, 0x1, RZ, 0xc0, !PT ;  /* 0x000000010aff7812 */ /* 0x010ff6000780c0ff */
[----:B------:R-:W-:Y:S02]  /*4680*/  @!UPT UIADD3 URZ, UPT, UPT, URZ, URZ, URZ ;  /* 0x000000fffffff290 */ /* 0x000fe4000fffe0ff */
[----:B-1----:R-:W-:Y:S01]  /*4690*/  VOTEU.ANY UP1, P0 ;  /* 0x0000000000ff7886 */ /* 0x002fe20000020100 */
[----:B------:R-:W-:Y:S11]  /*46a0*/  PLOP3.LUT P0, PT, PT, PT, UP1, 0x80, 0x8 ;  /* 0x000000000008781c */ /* 0x000ff60003f0f018 */
[----:B------:R-:W-:Y:S02]  /*46b0*/  @!UPT UIADD3 URZ, UPT, UPT, URZ, URZ, URZ ;  /* 0x000000fffffff290 */ /* 0x000fe4000fffe0ff */
[----:B---3--:R-:W-:Y:S02]  /*46c0*/  @P0 SHF.R.U32.HI R0, RZ, 0x10, R9 ;  /* 0x00000010ff000819 */ /* 0x008fe40000011609 */
[----:B------:R-:W-:Y:S02]  /*46d0*/  @P0 MOV R6, R8 ;  /* 0x0000000800060202 */ /* 0x000fe40000000f00 */
[----:B------:R-:W-:Y:S01]  /*46e0*/  @P0 R2UR UR4, R0 ;  /* 0x00000000000402ca */ /* 0x000fe200000e0000 */
[----:B------:R-:W-:Y:S01]  /*46f0*/  VIADD R0, R12, 0xa0 ;  /* 0x000000a00c007836 */ /* 0x000fe20000000000 */
[----:B------:R-:W-:Y:S02]  /*4700*/  @P0 LOP3.LUT R8, R9, 0xffff, RZ, 0xc0, !PT ;  /* 0x0000ffff09080812 */ /* 0x000fe400078ec0ff */
[----:B------:R-:W-:Y:S02]  /*4710*/  @P0 R2UR UR6, R6 ;  /* 0x00000000060602ca */ /* 0x000fe400000e0000 */
[----:B------:R-:W-:Y:S02]  /*4720*/  PRMT R0, RZ, 0x654, R0 ;  /* 0x00000654ff007816 */ /* 0x000fe40000000000 */
[----:B------:R-:W-:Y:S02]  /*4730*/  @P0 R2UR UR5, R8 ;  /* 0x00000000080502ca */ /* 0x000fe400000e0000 */
[----:B------:R1:W-:Y:S03]  /*4740*/  SYNCS.ARRIVE.TRANS64.RED.A1T0 RZ, [R0+URZ], RZ ;  /* 0x000000ff00ff79a7 */ /* 0x0003e600081004ff */
[----:B------:R-:W-:Y:S04]  /*4750*/  @UP1 UMOV UR29, UR4 ;  /* 0x00000004001d1c82 */ /* 0x000fe80008000000 */
[----:B------:R-:W-:Y:S04]  /*4760*/  @UP1 UMOV UR14, UR6 ;  /* 0x00000006000e1c82 */ /* 0x000fe80008000000 */
[----:B------:R-:W-:Y:S01]  /*4770*/  @UP1 UMOV UR13, UR5 ;  /* 0x00000005000d1c82 */ /* 0x000fe20008000000 */
[----:B------:R-:W-:Y:S05]  /*4780*/  BRA.U !UP0, `(.L_x_80) ;  /* 0x0000000108a47547 */ /* 0x000fea000b800000 */
[----:B------:R-:W-:Y:S02]  /*4790*/  UIMAD.WIDE.U32 UR18, UR13, UR47, URZ ;  /* 0x0000002f0d1272a5 */ /* 0x000fe4000f8e00ff */
[----:B------:R-:W-:Y:S02]  /*47a0*/  UIMAD.WIDE.U32 UR26, UR14, UR44, URZ ;  /* 0x0000002c0e1a72a5 */ /* 0x000fe4000f8e00ff */
[----:B------:R-:W-:Y:S02]  /*47b0*/  USEL UR4, UR30, UR38, !UP5 ;  /* 0x000000261e047287 */ /* 0x000fe4000e800000 */
[----:B------:R-:W-:Y:S02]  /*47c0*/  USEL UR7, UR31, UR39, !UP6 ;  /* 0x000000271f077287 */ /* 0x000fe4000f000000 */
[----:B--2---:R-:W-:Y:S02]  /*47d0*/  UIMAD.WIDE.U32 UR8, UR4, UR22, URZ ;  /* 0x00000016040872a5 */ /* 0x004fe4000f8e00ff */
[----:B------:R-:W-:Y:S01]  /*47e0*/  UIMAD.WIDE.U32 UR10, UR7, UR22, URZ ;  /* 0x00000016070a72a5 */ /* 0x000fe2000f8e00ff */
[----:B------:R-:W-:Y:S02]  /*47f0*/  UMOV UR5, UR19 ;  /* 0x0000001300057c82 */ /* 0x000fe40008000000 */
[----:B------:R-:W-:Y:S03]  /*4800*/  USHF.R.U32.HI UR6, URZ, UR41, UR5 ;  /* 0x00000029ff067299 */ /* 0x000fe60008011605 */
[----:B------:R-:W-:Y:S01]  /*4810*/  UMOV UR5, UR27 ;  /* 0x0000001b00057c82 */ /* 0x000fe20008000000 */
[----:B------:R-:W-:Y:S02]  /*4820*/  USEL UR6, UR13, UR6, !UP5 ;  /* 0x000000060d067287 */ /* 0x000fe4000e800000 */
[----:B------:R-:W-:Y:S03]  /*4830*/  USHF.R.U32.HI UR12, URZ, UR45, UR5 ;  /* 0x0000002dff0c7299 */ /* 0x000fe60008011605 */
[----:B------:R-:W-:Y:S02]  /*4840*/  UMOV UR5, UR9 ;  /* 0x0000000900057c82 */ /* 0x000fe40008000000 */
[----:B------:R-:W-:Y:S03]  /*4850*/  @UP4 USHF.R.U32.HI UR4, URZ, UR23, UR5 ;  /* 0x00000017ff044299 */ /* 0x000fe60008011605 */
[----:B------:R-:W-:Y:S01]  /*4860*/  UMOV UR5, UR11 ;  /* 0x0000000b00057c82 */ /* 0x000fe20008000000 */
[----:B------:R-:W-:Y:S02]  /*4870*/  UIMAD UR4, UR42, UR4, URZ ;  /* 0x000000042a0472a4 */ /* 0x000fe4000f8e02ff */
[----:B------:R-:W-:Y:S02]  /*4880*/  @UP4 USHF.R.U32.HI UR7, URZ, UR23, UR5 ;  /* 0x00000017ff074299 */ /* 0x000fe40008011605 */
[----:B------:R-:W-:Y:S02]  /*4890*/  UIMAD.WIDE.U32 UR10, UR6, UR22, URZ ;  /* 0x00000016060a72a5 */ /* 0x000fe4000f8e00ff */
[----:B------:R-:W-:Y:S02]  /*48a0*/  USEL UR5, UR14, UR12, !UP6 ;  /* 0x0000000c0e057287 */ /* 0x000fe4000f000000 */
[----:B------:R-:W-:Y:S02]  /*48b0*/  UIMAD UR8, UR42, UR7, URZ ;  /* 0x000000072a0872a4 */ /* 0x000fe4000f8e02ff */
[----:B------:R-:W-:Y:S03]  /*48c0*/  UISETP.GE.AND UP0, UPT, UR6, UR4, UPT ;  /* 0x000000040600728c */ /* 0x000fe6000bf06270 */
[----:B------:R-:W-:Y:S01]  /*48d0*/  UMOV UR4, UR11 ;  /* 0x0000000b00047c82 */ /* 0x000fe20008000000 */
[----:B------:R-:W-:Y:S02]  /*48e0*/  UISETP.GE.OR UP0, UPT, UR5, UR8, UP0 ;  /* 0x000000080500728c */ /* 0x000fe40008706670 */
[----:B------:R-:W-:Y:S02]  /*48f0*/  USHF.R.U32.HI UR4, URZ, UR23, UR4 ;  /* 0x00000017ff047299 */ /* 0x000fe40008011604 */
[----:B------:R-:W-:Y:S02]  /*4900*/  UIMAD.WIDE.U32 UR8, UR5, UR22, URZ ;  /* 0x00000016050872a5 */ /* 0x000fe4000f8e00ff */
[----:B------:R-:W-:Y:S04]  /*4910*/  USEL UR10, UR6, UR4, !UP4 ;  /* 0x00000004060a7287 */ /* 0x000fe8000e000000 */
[----:B------:R-:W-:Y:S01]  /*4920*/  UIADD3 UR11, UPT, UPT, -UR10, URZ, URZ ;  /* 0x000000ff0a0b7290 */ /* 0x000fe2000fffe1ff */
[----:B------:R-:W-:Y:S02]  /*4930*/  @!UP0 UMOV UR4, UR9 ;  /* 0x0000000900048c82 */ /* 0x000fe40008000000 */
[----:B------:R-:W-:Y:S02]  /*4940*/  @!UP0 USHF.R.U32.HI UR4, URZ, UR23, UR4 ;  /* 0x00000017ff048299 */ /* 0x000fe40008011604 */
[----:B------:R-:W-:Y:S02]  /*4950*/  UIMAD UR8, UR42, UR11, UR6 ;  /* 0x0000000b2a0872a4 */ /* 0x000fe4000f8e0206 */
[----:B------:R-:W-:Y:S04]  /*4960*/  @!UP0 USEL UR4, UR5, UR4, !UP4 ;  /* 0x0000000405048287 */ /* 0x000fe8000e000000 */
[----:B------:R-:W-:Y:S02]  /*4970*/  @!UP0 UIMAD UR8, UR7, UR8, UR4 ;  /* 0x00000008070882a4 */ /* 0x000fe4000f8e0204 */
[----:B------:R-:W-:Y:S02]  /*4980*/  @!UP0 UIADD3 UR9, UPT, UPT, UR10, -UR4, URZ ;  /* 0x800000040a098290 */ /* 0x000fe4000fffe0ff */
[----:B------:R-:W-:Y:S02]  /*4990*/  UIADD3 UR4, UPT, UPT, -UR5, URZ, URZ ;  /* 0x000000ff05047290 */ /* 0x000fe4000fffe1ff */
[----:B------:R-:W-:Y:S02]  /*49a0*/  UIADD3 UR7, UPT, UPT, -UR6, URZ, URZ ;  /* 0x000000ff06077290 */ /* 0x000fe4000fffe1ff */
[----:B------:R-:W-:Y:S02]  /*49b0*/  @!UP0 UIMAD UR6, UR9, UR42, UR5 ;  /* 0x0000002a090682a4 */ /* 0x000fe4000f8e0205 */
[----:B------:R-:W-:Y:S02]  /*49c0*/  UIMAD UR14, UR15, UR4, UR14 ;  /* 0x000000040f0e72a4 */ /* 0x000fe4000f8e020e */
[----:B------:R-:W-:Y:S01]  /*49d0*/  UIMAD UR13, UR46, UR7, UR13 ;  /* 0x000000072e0d72a4 */ /* 0x000fe2000f8e020d */
[----:B------:R-:W-:Y:S02]  /*49e0*/  @!UP0 UMOV UR5, UR8 ;  /* 0x0000000800058c82 */ /* 0x000fe40008000000 */
[----:B------:R-:W-:Y:S02]  /*49f0*/  UIMAD UR14, UR5, UR15, UR14 ;  /* 0x0000000f050e72a4 */ /* 0x000fe4000f8e020e */
[----:B------:R-:W-:Y:S11]  /*4a00*/  UIMAD UR13, UR6, UR46, UR13 ;  /* 0x0000002e060d72a4 */ /* 0x000ff6000f8e020d */
[----:B------:R-:W-:Y:S01]  /*4a10*/  @!UPT UIADD3 URZ, UPT, UPT, URZ, URZ, URZ ;  /* 0x000000fffffff290 */ /* 0x000fe2000fffe0ff */
.L_x_80:
[----:B------:R-:W3:Y:S01]  /*4a20*/  @!UP2 LDCU.128 UR8, c[0x0][0xb10] ;  /* 0x00016200ff08a7ac */ /* 0x000ee20008000c00 */
[C---:B------:R-:W-:Y:S02]  /*4a30*/  ISETP.NE.U32.AND P1, PT, R4.reuse, RZ, PT ;  /* 0x000000ff0400720c */ /* 0x040fe40003f25070 */
[----:B------:R-:W-:Y:S02]  /*4a40*/  ISETP.NE.U32.AND P0, PT, R4, RZ, PT ;  /* 0x000000ff0400720c */ /* 0x000fe40003f05070 */
[C---:B------:R-:W-:Y:S02]  /*4a50*/  ISETP.NE.AND.EX P1, PT, R5.reuse, RZ, PT, P1 ;  /* 0x000000ff0500720c */ /* 0x040fe40003f25310 */
[----:B------:R-:W-:Y:S01]  /*4a60*/  ISETP.NE.AND.EX P0, PT, R5, RZ, PT, P0 ;  /* 0x000000ff0500720c */ /* 0x000fe20003f05300 */
[----:B------:R-:W4:Y:S01]  /*4a70*/  @!UP2 LDCU UR5, c[0x0][0xb0c] ;  /* 0x00016180ff05a7ac */ /* 0x000f220008000800 */
[----:B------:R-:W-:Y:S01]  /*4a80*/  SHF.L.U32 R9, R15, 0x1f, RZ ;  /* 0x0000001f0f097819 */ /* 0x000fe200000006ff */
[----:B------:R-:W-:Y:S02]  /*4a90*/  USHF.L.U32 UR35, UR16, 0x6, URZ ;  /* 0x0000000610237899 */ /* 0x000fe400080006ff */
[----:B------:R-:W-:Y:S02]  /*4aa0*/  USHF.L.U32 UR34, UR20, 0x7, URZ ;  /* 0x0000000714227899 */ /* 0x000fe400080006ff */
[----:B---3--:R-:W-:Y:S07]  /*4ab0*/  UIMAD.WIDE.U32 UR6, UR14, UR8, URZ ;  /* 0x000000080e0672a5 */ /* 0x008fee000f8e00ff */
[----:B------:R-:W-:Y:S01]  /*4ac0*/  @!UP2 UMOV UR4, UR7 ;  /* 0x000000070004ac82 */ /* 0x000fe20008000000 */
[----:B----4-:R-:W-:Y:S02]  /*4ad0*/  @!UP2 UISETP.NE.AND UP0, UPT, UR5, 0x1, UPT ;  /* 0x000000010500a88c */ /* 0x010fe4000bf05270 */
[----:B------:R-:W-:Y:S02]  /*4ae0*/  @!UP2 USHF.R.U32.HI UR4, URZ, UR9, UR4 ;  /* 0x00000009ff04a299 */ /* 0x000fe40008011604 */
[----:B------:R-:W-:Y:S02]  /*4af0*/  UIMAD.WIDE.U32 UR6, UR13, UR11, URZ ;  /* 0x0000000b0d0672a5 */ /* 0x000fe4000f8e00ff */
[----:B------:R-:W-:Y:S02]  /*4b00*/  @!UP2 USEL UR8, UR14, UR4, !UP0 ;  /* 0x000000040e08a287 */ /* 0x000fe4000c000000 */
[----:B------:R-:W-:Y:S03]  /*4b10*/  @!UP2 UISETP.NE.AND UP0, UPT, UR10, 0x1, UPT ;  /* 0x000000010a00a88c */ /* 0x000fe6000bf05270 */
[----:B------:R-:W-:Y:S02]  /*4b20*/  @!UP2 UMOV UR6, UR7 ;  /* 0x000000070006ac82 */ /* 0x000fe40008000000 */
[----:B------:R-:W3:Y:S02]  /*4b30*/  @!UP2 LDCU UR4, c[0x0][0xb20] ;  /* 0x00016400ff04a7ac */ /* 0x000ee40008000800 */
[----:B---3--:R-:W-:Y:S04]  /*4b40*/  @!UP2 USHF.R.U32.HI UR6, URZ, UR4, UR6 ;  /* 0x00000004ff06a299 */ /* 0x008fe80008011606 */
[----:B------:R-:W-:Y:S04]  /*4b50*/  @!UP2 USEL UR6, UR13, UR6, !UP0 ;  /* 0x000000060d06a287 */ /* 0x000fe8000c000000 */
[----:B------:R-:W-:Y:S02]  /*4b60*/  @!UP2 UIADD3 UR4, UPT, UPT, -UR8, UR6, URZ ;  /* 0x000000060804a290 */ /* 0x000fe4000fffe1ff */
[----:B------:R-:W-:Y:S02]  /*4b70*/  @!UP2 UIADD3 UR6, UPT, UPT, UR8, -UR6, URZ ;  /* 0x800000060806a290 */ /* 0x000fe4000fffe0ff */
[----:B------:R-:W-:Y:S02]  /*4b80*/  @!UP2 UIMAD UR14, UR4, UR5, UR14 ;  /* 0x00000005040ea2a4 */ /* 0x000fe4000f8e020e */
[----:B------:R-:W-:Y:S01]  /*4b90*/  @!UP2 UIMAD UR13, UR6, UR10, UR13 ;  /* 0x0000000a060da2a4 */ /* 0x000fe2000f8e020d */
[----:B------:R-:W-:Y:S11]  /*4ba0*/  BRA.U UP3, `(.L_x_81) ;  /* 0x0000000103107547 */ /* 0x000ff6000b800000 */
[----:B------:R-:W-:Y:S04]  /*4bb0*/  MOV R6, UR40 ;  /* 0x0000002800067c02 */ /* 0x000fe80008000f00 */
[----:B------:R-:W-:Y:S04]  /*4bc0*/  SHF.L.U32 R6, R6, 0x1f, RZ ;  /* 0x0000001f06067819 */ /* 0x000fe800000006ff */
[----:B------:R-:W3:Y:S02]  /*4bd0*/  SYNCS.PHASECHK.TRANS64.TRYWAIT P2, [UR21+0x88], R6 ;  /* 0x00008806ff0075a7 */ /* 0x000ee40008041115 */
[----:B---3--:R-:W-:Y:S05]  /*4be0*/  @!P2 BRA `(.L_x_82) ;  /* 0x000000480080a947 */ /* 0x008fea0003800000 */
.L_x_81:
[----:B------:R-:W-:Y:S05]  /*4bf0*/  @!P1 BRA `(.L_x_83) ;  /* 0x0000000000309947 */ /* 0x000fea0003800000 */
[----:B------:R-:W-:Y:S01]  /*4c00*/  ISETP.NE.U32.AND P1, PT, R2, RZ, PT ;  /* 0x000000ff0200720c */ /* 0x000fe20003f25070 */
[----:B------:R-:W3:Y:S01]  /*4c10*/  LDCU.64 UR4, c[0x0][0x358] ;  /* 0x00006b00ff0477ac */ /* 0x000ee20008000a00 */
[----:B------:R-:W-:Y:S02]  /*4c20*/  IMAD.MOV.U32 R53, RZ, RZ, 0x1 ;  /* 0x00000001ff357424 */ /* 0x000fe400078e00ff */
[----:B------:R-:W-:Y:S11]  /*4c30*/  ISETP.NE.AND.EX P1, PT, R3, RZ, PT, P1 ;  /* 0x000000ff0300720c */ /* 0x000ff60003f25310 */
[----:B------:R-:W-:Y:S02]  /*4c40*/  @!UPT UIADD3 URZ, UPT, UPT, URZ, URZ, URZ ;  /* 0x000000fffffff290 */ /* 0x000fe4000fffe0ff */
[----:B------:R-:W4:Y:S01]  /*4c50*/  @P1 LDC.64 R10, c[0x0][0x888] ;  /* 0x00022200ff0a1b82 */ /* 0x000f220000000a00 */
[----:B-1----:R-:W-:Y:S04]  /*4c60*/  @P1 IMAD R0, R4, UR36, RZ ;  /* 0x0000002404001c24 */ /* 0x002fe8000f8e02ff */
[----:B----4-:R-:W-:Y:S04]  /*4c70*/  @P1 IMAD.WIDE R10, R0, 0x4, R10 ;  /* 0x00000004000a1825 */ /* 0x010fe800078e020a */
[----:B------:R-:W-:Y:S01]  /*4c80*/  HFMA2 R0, -RZ, RZ, 0, 5.9604644775390625e-08 ;  /* 0x00000001ff007431 */ /* 0x000fe200000001ff */
[----:B---3-5:R3:W5:Y:S04]  /*4c90*/  @P1 LDG.E R27, desc[UR4][R10.64] ;  /* 0x000000040a1b1981 */ /* 0x028768000c1e1900 */
[----:B------:R-:W-:Y:S01]  /*4ca0*/  @!P1 PRMT R53, R0, 0x7610, R53 ;  /* 0x0000761000359816 */ /* 0x000fe20000000035 */
[----:B---3--:R-:W4:Y:S06]  /*4cb0*/  @!P1 LDC R27, c[0x0][0x880] ;  /* 0x00022000ff1b9b82 */ /* 0x008f2c0000000800 */
.L_x_83:
[----:B----45:R-:W-:Y:S01]  /*4cc0*/  @!P0 FSETP.EQ.AND P1, PT, R27, RZ, PT ;  /* 0x000000ff1b00820b */ /* 0x030fe20003f22000 */
[----:B------:R-:W-:Y:S01]  /*4cd0*/  @!UPT UIADD3 URZ, UPT, UPT, URZ, URZ, URZ ;  /* 0x000000fffffff290 */ /* 0x000fe2000fffe0ff */
[----:B------:R-:W-:Y:S11]  /*4ce0*/  @!P0 BRA `(.L_x_84) ;  /* 0x0000000000188947 */ /* 0x000ff60003800000 */
[----:B------:R-:W-:Y:S02]  /*4cf0*/  LOP3.LUT P0, RZ, R53, 0xff, RZ, 0xc0, !PT ;  /* 0x000000ff35ff7812 */ /* 0x000fe4000780c0ff */
[----:B------:R-:W-:Y:S04]  /*4d00*/  ISETP.NE.U32.AND P1, PT, R2, RZ, PT ;  /* 0x000000ff0200720c */ /* 0x000fe80003f25070 */
[----:B------:R-:W-:Y:S04]  /*4d10*/  ISETP.NE.AND.EX P1, PT, R3, RZ, PT, P1 ;  /* 0x000000ff0300720c */ /* 0x000fe80003f25310 */
[----:B------:R-:W-:Y:S03]  /*4d20*/  PLOP3.LUT P1, PT, P1, PT, PT, 0x8, 0x80 ;  /* 0x000000000080781c */ /* 0x000fe60000f2e170 */
[----:B------:R-:W-:Y:S11]  /*4d30*/  @P0 FSETP.EQ.AND P1, PT, R27, RZ, PT ;  /* 0x000000ff1b00020b */ /* 0x000ff60003f22000 */
[----:B------:R-:W-:Y:S02]  /*4d40*/  @!UPT UIADD3 URZ, UPT, UPT, URZ, URZ, URZ ;  /* 0x000000fffffff290 */ /* 0x000fe4000fffe0ff */
.L_x_84:
[----:B------:R-:W3:Y:S01]  /*4d50*/  SYNCS.PHASECHK.TRANS64.TRYWAIT P2, [UR21+0x60], R9 ;  /* 0x00006009ff0075a7 */ /* 0x000ee20008041115 */
[----:B------:R-:W-:Y:S04]  /*4d60*/  ELECT P0, URZ, PT ;  /* 0x0000000000ff782f */ /* 0x000fe80003800000 */
[----:B------:R-:W-:Y:S11]  /*4d70*/  PLOP3.LUT P1, PT, P1, P0, PT, 0xf2, 0x2f ;  /* 0x00000000002f781c */ /* 0x000ff60000f21e72 */
[----:B------:R-:W-:Y:S02]  /*4d80*/  @!UPT UIADD3 URZ, UPT, UPT, URZ, URZ, URZ ;  /* 0x000000fffffff290 */ /* 0x000fe4000fffe0ff */
[----:B------:R-:W-:Y:S05]  /*4d90*/  @!P1 IADD3 R8, P0, PT, R16, 0x580, RZ ;  /* 0x0000058010089810 */ /* 0x000fea0007f1e0ff */
[----:B-1----:R-:W-:Y:S01]  /*4da0*/  @!P1 IMAD.X R6, RZ, RZ, R17, P0 ;  /* 0x000000ffff069224 */ /* 0x002fe200000e0611 */
[----:B---3--:R-:W-:Y:S07]  /*4db0*/  @!P2 BRA `(.L_x_85) ;  /* 0x000000480024a947 */ /* 0x008fee0003800000 */
.L_x_172:
[----:B------:R-:W-:Y:S01]  /*4dc0*/  @!P1 R2UR UR5, R8 ;  /* 0x00000000080592ca */ /* 0x000fe200000e0000 */
[----:B------:R-:W-:Y:S01]  /*4dd0*/  VOTEU.ALL UP0, P1 ;  /* 0x0000000000ff7886 */ /* 0x000fe20000800000 */
[----:B------:R-:W-:Y:S01]  /*4de0*/  @!P1 R2UR UR4, R6 ;  /* 0x00000000060492ca */ /* 0x000fe200000e0000 */
[----:B-1----:R-:W-:Y:S01]  /*4df0*/  @!P1 IMAD.MOV.U32 R0, RZ, RZ, 0x2000 ;  /* 0x00002000ff009424 */ /* 0x002fe200078e00ff */
[----:B------:R-:W-:Y:S01]  /*4e00*/  UMOV UR8, 0x0 ;  /* 0x0000000000087882 */ /* 0x000fe20000000000 */
[----:B------:R-:W-:Y:S01]  /*4e10*/  UMOV UR9, 0x10000000 ;  /* 0x1000000000097882 */ /* 0x000fe20000000000 */
[----:B------:R-:W-:Y:S01]  /*4e20*/  @!UP0 UIADD3 UR32, UPT, UPT, UR21, 0x400, URZ ;  /* 0x0000040015208890 */ /* 0x000fe2000fffe0ff */
[----:B------:R-:W-:Y:S01]  /*4e30*/  @!P1 IADD3 R8, P0, PT, R16, 0x580, RZ ;  /* 0x0000058010089810 */ /* 0x000fe20007f1e0ff */
[----:B------:R-:W-:Y:S01]  /*4e40*/  VOTEU.ALL UP0, P1 ;  /* 0x0000000000ff7886 */ /* 0x000fe20000800000 */
[----:B------:R-:W-:Y:S03]  /*4e50*/  UPRMT UR6, UR52, 0x654, UR33 ;  /* 0x0000065434067896 */ /* 0x000fe60008000021 */
[----:B------:R-:W-:Y:S02]  /*4e60*/  @!P1 IMAD.X R6, RZ, RZ, R17, P0 ;  /* 0x000000ffff069224 */ /* 0x000fe400000e0611 */
[----:B------:R-:W-:Y:S02]  /*4e70*/  IMAD.U32 R10, RZ, RZ, UR5 ;  /* 0x00000005ff0a7e24 */ /* 0x000fe4000f8e00ff */
[----:B------:R-:W-:Y:S03]  /*4e80*/  IMAD.U32 R11, RZ, RZ, UR4 ;  /* 0x00000004ff0b7e24 */ /* 0x000fe6000f8e00ff */
[----:B------:R-:W-:Y:S02]  /*4e90*/  @!P1 R2UR UR4, R10 ;  /* 0x000000000a0492ca */ /* 0x000fe400000e0000 */
[----:B------:R-:W-:Y:S11]  /*4ea0*/  @!P1 R2UR UR5, R11 ;  /* 0x000000000b0592ca */ /* 0x000ff600000e0000 */
[----:B------:R-:W-:Y:S02]  /*4eb0*/  @!UPT UIADD3 URZ, UPT, UPT, URZ, URZ, URZ ;  /* 0x000000fffffff290 */ /* 0x000fe4000fffe0ff */
[----:B------:R1:W-:Y:S01]  /*4ec0*/  @!UP0 UTMALDG.3D [UR32], [UR4], desc[UR8] ;  /* 0x00000820040085b4 */ /* 0x0003e20008011000 */
[----:B------:R1:W-:Y:S01]  /*4ed0*/  @!P1 SYNCS.ARRIVE.TRANS64.RED.A0TR RZ, [UR21+0x40], R0 ;  /* 0x00004000ffff99a7 */ /* 0x0003e20008300415 */
[----:B------:R-:W-:Y:S01]  /*4ee0*/  SYNCS.ARRIVE.TRANS64.RED.A1T0 RZ, [UR6], RZ ;  /* 0x000000ffffff79a7 */ /* 0x000fe20008100406 */
[----:B------:R-:W3:Y:S02]  /*4ef0*/  SYNCS.PHASECHK.TRANS64.TRYWAIT P2, [UR21+0x68], R9 ;  /* 0x00006809ff0075a7 */ /* 0x000ee40008041115 */
[----:B-1-3--:R-:W-:Y:S05]  /*4f00*/  @!P2 BRA `(.L_x_86) ;  /* 0x0000004400e8a947 */ /* 0x00afea0003800000 */
.L_x_174:
        /* <DEDUP_REMOVED lines=8> */
[----:B------:R-:W-:Y:S01]  /*4f90*/  @!UP0 UIADD3 UR24, UPT, UPT, UR21, 0x2400, URZ ;  /* 0x0000240015188890 */ /* 0x000fe2000fffe0ff */
[----:B------:R-:W-:Y:S01]  /*4fa0*/  VOTEU.ALL UP0, P1 ;  /* 0x0000000000ff7886 */ /* 0x000fe20000800000 */
[----:B------:R-:W-:Y:S01]  /*4fb0*/  UMOV UR27, UR35 ;  /* 0x00000023001b7c82 */ /* 0x000fe20008000000 */
[----:B------:R-:W-:Y:S02]  /*4fc0*/  UMOV UR28, UR36 ;  /* 0x00000024001c7c82 */ /* 0x000fe40008000000 */
[----:B------:R-:W-:Y:S01]  /*4fd0*/  IMAD.U32 R10, RZ, RZ, UR5 ;  /* 0x00000005ff0a7e24 */ /* 0x000fe2000f8e00ff */
[----:B------:R-:W-:Y:S01]  /*4fe0*/  UPRMT UR6, UR52, 0x654, UR25 ;  /* 0x0000065434067896 */ /* 0x000fe20008000019 */
[----:B------:R-:W-:Y:S02]  /*4ff0*/  IMAD.U32 R11, RZ, RZ, UR4 ;  /* 0x00000004ff0b7e24 */ /* 0x000fe4000f8e00ff */
[----:B------:R-:W-:Y:S01]  /*5000*/  @!P1 IMAD.X R6, RZ, RZ, R17, P0 ;  /* 0x000000ffff069224 */ /* 0x000fe200000e0611 */
        /* <DEDUP_REMOVED lines=8> */
.L_x_176:
[----:B------:R-:W-:Y:S01]  /*5090*/  @!P1 R2UR UR5, R8 ;  /* 0x00000000080592ca */ /* 0x000fe200000e0000 */
[----:B------:R-:W-:Y:S01]  /*50a0*/  VOTEU.ALL UP0, P1 ;  /* 0x0000000000ff7886 */ /* 0x000fe20000800000 */
[----:B------:R-:W-:Y:S01]  /*50b0*/  @!P1 R2UR UR4, R6 ;  /* 0x00000000060492ca */ /* 0x000fe200000e0000 */
[----:B-1----:R-:W-:Y:S01]  /*50c0*/  @!P1 IMAD.MOV.U32 R0, RZ, RZ, 0x2000 ;  /* 0x00002000ff009424 */ /* 0x002fe200078e00ff */
[----:B------:R-:W-:Y:S01]  /*50d0*/  UMOV UR8, 0x0 ;  /* 0x0000000000087882 */ /* 0x000fe20000000000 */
[----:B------:R-:W-:Y:S01]  /*50e0*/  UMOV UR9, 0x10000000 ;  /* 0x1000000000097882 */ /* 0x000fe20000000000 */
[----:B------:R-:W-:Y:S01]  /*50f0*/  @!UP0 UIADD3 UR18, UPT, UPT, UR34, 0x40, URZ ;  /* 0x0000004022128890 */ /* 0x000fe2000fffe0ff */
[----:B------:R-:W-:Y:S01]  /*5100*/  VIADD R14, R14, 0x1 ;  /* 0x000000010e0e7836 */ /* 0x000fe20000000000 */
[----:B------:R-:W-:Y:S01]  /*5110*/  @!UP0 UIADD3 UR16, UPT, UPT, UR21, 0x4400, URZ ;  /* 0x0000440015108890 */ /* 0x000fe2000fffe0ff */
[----:B------:R-:W-:Y:S01]  /*5120*/  VOTEU.ALL UP0, P1 ;  /* 0x0000000000ff7886 */ /* 0x000fe20000800000 */
[----:B------:R-:W-:Y:S01]  /*5130*/  UMOV UR19, UR35 ;  /* 0x0000002300137c82 */ /* 0x000fe20008000000 */
[----:B------:R-:W-:Y:S02]  /*5140*/  UMOV UR20, UR36 ;  /* 0x0000002400147c82 */ /* 0x000fe40008000000 */
[----:B------:R-:W-:Y:S01]  /*5150*/  IMAD.U32 R10, RZ, RZ, UR5 ;  /* 0x00000005ff0a7e24 */ /* 0x000fe2000f8e00ff */
[----:B------:R-:W-:Y:S01]  /*5160*/  UPRMT UR6, UR52, 0x654, UR17 ;  /* 0x0000065434067896 */ /* 0x000fe20008000011 */
        /* <DEDUP_REMOVED lines=9> */
.L_x_178:
[----:B------:R-:W-:Y:S01]  /*5200*/  @!P1 IADD3 R6, P0, PT, R16, 0x580, RZ ;  /* 0x0000058010069810 */ /* 0x000fe20007f1e0ff */
[----:B------:R-:W-:Y:S01]  /*5210*/  VOTEU.ALL UP0, P1 ;  /* 0x0000000000ff7886 */ /* 0x000fe20000800000 */
[----:B------:R-:W-:Y:S01]  /*5220*/  UMOV UR6, 0x0 ;  /* 0x0000000000067882 */ /* 0x000fe20000000000 */
[----:B------:R-:W-:Y:S01]  /*5230*/  UMOV UR7, 0x10000000 ;  /* 0x1000000000077882 */ /* 0x000fe20000000000 */
[----:B------:R-:W-:Y:S01]  /*5240*/  @!P1 R2UR UR5, R6 ;  /* 0x00000000060592ca */ /* 0x000fe200000e0000 */
[----:B-1----:R-:W-:Y:S01]  /*5250*/  @!P1 IMAD.X R0, RZ, RZ, R17, P0 ;  /* 0x000000ffff009224 */ /* 0x002fe200000e0611 */
[----:B------:R-:W-:Y:S01]  /*5260*/  @!UP0 UIADD3 UR10, UPT, UPT, UR34, 0x60, URZ ;  /* 0x00000060220a8890 */ /* 0x000fe2000fffe0ff */
[----:B------:R-:W-:Y:S01]  /*5270*/  R2UR UR16, R55 ;  /* 0x00000000371072ca */ /* 0x000fe200000e0000 */
[----:B------:R-:W-:Y:S01]  /*5280*/  @!UP0 UIADD3 UR8, UPT, UPT, UR21, 0x6400, URZ ;  /* 0x0000640015088890 */ /* 0x000fe2000fffe0ff */
[----:B------:R-:W-:Y:S01]  /*5290*/  ISETP.NE.AND P0, PT, R14, 0x2, PT ;  /* 0x000000020e00780c */ /* 0x000fe20003f05270 */
[----:B------:R-:W-:Y:S01]  /*52a0*/  @!UP0 UIADD3 UR9, UPT, UPT, UR21, 0x58, URZ ;  /* 0x0000005815098890 */ /* 0x000fe2000fffe0ff */
[----:B------:R-:W-:Y:S01]  /*52b0*/  @!P1 R2UR UR4, R0 ;  /* 0x00000000000492ca */ /* 0x000fe200000e0000 */
[----:B------:R-:W-:Y:S01]  /*52c0*/  VOTEU.ALL UP0, P1 ;  /* 0x0000000000ff7886 */ /* 0x000fe20000800000 */
[----:B------:R-:W-:Y:S01]  /*52d0*/  UMOV UR11, UR35 ;  /* 0x00000023000b7c82 */ /* 0x000fe20008000000 */
[----:B------:R-:W-:Y:S01]  /*52e0*/  UMOV UR12, UR36 ;  /* 0x00000024000c7c82 */ /* 0x000fe20008000000 */
[----:B------:R-:W-:Y:S01]  /*52f0*/  SEL R0, RZ, 0x1, P0 ;  /* 0x00000001ff007807 */ /* 0x000fe20000000000 */
[----:B------:R-:W-:Y:S01]  /*5300*/  UPLOP3.LUT UP3, UPT, UPT, UPT, UPT, 0x80, 0x8 ;  /* 0x000000000008789c */ /* 0x000fe20003f6f070 */
[----:B------:R-:W-:Y:S01]  /*5310*/  IMAD.U32 R8, RZ, RZ, UR5 ;  /* 0x00000005ff087e24 */ /* 0x000fe2000f8e00ff */
[----:B------:R-:W-:Y:S01]  /*5320*/  LOP3.LUT R15, R15, 0x1, RZ, 0x3c, !PT ;  /* 0x000000010f0f7812 */ /* 0x000fe200078e3cff */
[----:B------:R-:W-:Y:S01]  /*5330*/  UMOV UR36, UR29 ;  /* 0x0000001d00247c82 */ /* 0x000fe20008000000 */
[----:B------:R-:W-:Y:S01]  /*5340*/  LOP3.LUT R13, R13, R0, RZ, 0x3c, !PT ;  /* 0x000000000d0d7212 */ /* 0x000fe200078e3cff */
[----:B------:R-:W-:Y:S01]  /*5350*/  UIADD3 UR20, UPT, UPT, UR13, UR16, URZ ;  /* 0x000000100d147290 */ /* 0x000fe2000fffe0ff */
[----:B------:R-:W-:Y:S01]  /*5360*/  SEL R14, R14, RZ, P0 ;  /* 0x000000ff0e0e7207 */ /* 0x000fe20000000000 */
[----:B------:R-:W-:Y:S01]  /*5370*/  UIADD3 UR16, UPT, UPT, UR14, UR63, URZ ;  /* 0x0000003f0e107290 */ /* 0x000fe2000fffe0ff */
[----:B------:R-:W-:Y:S01]  /*5380*/  IMAD.U32 R9, RZ, RZ, UR4 ;  /* 0x00000004ff097e24 */ /* 0x000fe2000f8e00ff */
[----:B------:R-:W-:Y:S04]  /*5390*/  @!P1 R2UR UR4, R8 ;  /* 0x00000000080492ca */ /* 0x000fe800000e0000 */
[----:B------:R-:W-:Y:S11]  /*53a0*/  @!P1 R2UR UR5, R9 ;  /* 0x00000000090592ca */ /* 0x000ff600000e0000 */
[----:B------:R-:W-:Y:S02]  /*53b0*/  @!UPT UIADD3 URZ, UPT, UPT, URZ, URZ, URZ ;  /* 0x000000fffffff290 */ /* 0x000fe4000fffe0ff */
[----:B------:R3:W-:Y:S01]  /*53c0*/  @!UP0 UTMALDG.3D [UR8], [UR4], desc[UR6] ;  /* 0x00000608040085b4 */ /* 0x0007e20008011000 */
[----:B------:R3:W-:Y:S01]  /*53d0*/  @!P1 SYNCS.ARRIVE.TRANS64.RED.A0TR RZ, [UR21+0x58], R7 ;  /* 0x00005807ffff99a7 */ /* 0x0007e20008300415 */
[----:B------:R-:W-:Y:S01]  /*53e0*/  SYNCS.ARRIVE.TRANS64.RED.A1T0 RZ, [UR37], RZ ;  /* 0x000000ffffff79a7 */ /* 0x000fe20008100425 */
[----:B------:R-:W-:Y:S05]  /*53f0*/  BRA.U UP1, `(.L_x_89) ;  /* 0xfffffff101687547 */ /* 0x000fea000b83ffff */
[----:B------:R-:W-:-:S04]  /*5400*/  SHF.L.U32 R2, R15, 0x1f, RZ ;  /* 0x0000001f0f027819 */ /* 0x000fc800000006ff */
[----:B------:R-:W1:Y:S02]  /*5410*/  SYNCS.PHASECHK.TRANS64.TRYWAIT P0, [UR21+0x60], R2 ;  /* 0x00006002ff0075a7 */ /* 0x000e640008001115 */
[----:B-1----:R-:W-:Y:S05]  /*5420*/  @!P0 BRA `(.L_x_90) ;  /* 0x0000004000e88947 */ /* 0x002fea0003800000 */
.L_x_180:
[----:B------:R-:W4:Y:S02]  /*5430*/  SYNCS.PHASECHK.TRANS64.TRYWAIT P0, [UR21+0x68], R2 ;  /* 0x00006802ff0075a7 */ /* 0x000f240008001115 */
[----:B----4-:R-:W-:Y:S05]  /*5440*/  @!P0 BRA `(.L_x_91) ;  /* 0x0000004000f88947 */ /* 0x010fea0003800000 */
.L_x_182:
[----:B------:R-:W4:Y:S02]  /*5450*/  SYNCS.PHASECHK.TRANS64.TRYWAIT P0, [UR21+0x70], R2 ;  /* 0x00007002ff0075a7 */ /* 0x000f240008001115 */
[----:B----4-:R-:W-:Y:S05]  /*5460*/  @!P0 BRA `(.L_x_92) ;  /* 0x0000004400088947 */ /* 0x010fea0003800000 */
.L_x_184:
[----:B-1----:R-:W-:-:S07]  /*5470*/  MOV R0, UR21 ;  /* 0x0000001500007c02 */ /* 0x002fce0008000f00 */
.L_x_93:
[----:B-1----:R-:W-:-:S04]  /*5480*/  SHF.L.U32 R2, R15, 0x1f, RZ ;  /* 0x0000001f0f027819 */ /* 0x002fc800000006ff */
[----:B------:R1:W4:Y:S03]  /*5490*/  SYNCS.PHASECHK.TRANS64.TRYWAIT P0, [R0+URZ+0x78], R2 ;  /* 0x00007802000075a7 */ /* 0x00032600080011ff */
[----:B----4-:R-:W-:Y:S05]  /*54a0*/  @!P0 NANOSLEEP.SYNCS 0x989680 ;  /* 0x009896800000895d */ /* 0x010fea0003900000 */
[----:B------:R-:W4:Y:S02]  /*54b0*/  @!P0 SYNCS.PHASECHK.TRANS64 P0, [R0+URZ+0x78], R2 ;  /* 0x00007802000085a7 */ /* 0x000f2400080010ff */
[----:B--234-:R-:W-:Y:S05]  /*54c0*/  @P0 EXIT ;  /* 0x000000000000094d */ /* 0x01cfea0003800000 */
[----:B------:R-:W-:Y:S05]  /*54d0*/  BRA `(.L_x_93) ;  /* 0xfffffffc00e87947 */ /* 0x000fea000383ffff */
.L_x_78:
[----:B------:R-:W-:-:S06]  /*54e0*/  UISETP.GE.AND UP0, UPT, UR17, 0x4, UPT ;  /* 0x000000041100788c */ /* 0x000fcc000bf06270 */
[----:B------:R-:W-:-:S13]  /*54f0*/  PLOP3.LUT P0, PT, PT, PT, UP0, 0x80, 0x8 ;  /* 0x000000000008781c */ /* 0x000fda0003f0f008 */
[----:B-1----:R-:W-:Y:S05]  /*5500*/  @!P0 EXIT ;  /* 0x000000000000894d */ /* 0x002fea0003800000 */
[----:B------:R-:W-:Y:S01]  /*5510*/  BAR.SYNC.DEFER_BLOCKING 0x6, 0xa0 ;  /* 0x0182800000007b1d */ /* 0x000fe20000010000 */
[C---:B------:R-:W-:Y:S01]  /*5520*/  IMAD.SHL.U32 R6, R65.reuse, 0x20, RZ ;  /* 0x0000002041067824 */ /* 0x040fe200078e00ff */
[C---:B------:R-:W-:Y:S01]  /*5530*/  R2P PR, R65.reuse, 0x6 ;  /* 0x0000000641007804 */ /* 0x040fe20000000000 */
[C---:B------:R-:W-:Y:S01]  /*5540*/  IMAD.SHL.U32 R2, R65.reuse, 0x4, RZ ;  /* 0x0000000441027824 */ /* 0x040fe200078e00ff */
[----:B------:R-:W-:Y:S01]  /*5550*/  CS2R R60, SRZ ;  /* 0x00000000003c7805 */ /* 0x000fe2000001ff00 */
[C---:B------:R-:W-:Y:S01]  /*5560*/  IMAD.U32 R23, R65.reuse, 0x10000, RZ ;  /* 0x0001000041177824 */ /* 0x040fe200078e00ff */
[----:B------:R-:W-:Y:S01]  /*5570*/  UMOV UR44, 0x400 ;  /* 0x00000400002c7882 */ /* 0x000fe20000000000 */
[----:B------:R-:W1:Y:S01]  /*5580*/  LDCU.64 UR4, c[0x0][0x890] ;  /* 0x00011200ff0477ac */ /* 0x000e620008000a00 */
[----:B------:R-:W2:Y:S01]  /*5590*/  LDC.64 R50, c[0x0][0x8b0] ;  /* 0x00022c00ff327b82 */ /* 0x000ea20000000a00 */
[C---:B------:R-:W-:Y:S01]  /*55a0*/  LOP3.LUT R3, R6.reuse, 0xe0, RZ, 0xc0, !PT ;  /* 0x000000e006037812 */ /* 0x040fe200078ec0ff */
[----:B------:R-:W-:Y:S01]  /*55b0*/  IMAD.SHL.U32 R52, R65, 0x10, RZ ;  /* 0x0000001041347824 */ /* 0x000fe200078e00ff */
[----:B------:R-:W-:Y:S01]  /*55c0*/  ULEA UR44, UR52, UR44, 0x18 ;  /* 0x0000002c342c7291 */ /* 0x000fe2000f8ec0ff */
[----:B------:R-:W-:Y:S01]  /*55d0*/  LOP3.LUT R6, R6, 0x100, RZ, 0xc0, !PT ;  /* 0x0000010006067812 */ /* 0x000fe200078ec0ff */
[----:B------:R-:W-:Y:S01]  /*55e0*/  IMAD.MOV.U32 R64, RZ, RZ, 0x10 ;  /* 0x00000010ff407424 */ /* 0x000fe200078e00ff */
[----:B------:R-:W-:Y:S01]  /*55f0*/  LOP3.LUT R2, R3, 0x1c, R2, 0xf8, !PT ;  /* 0x0000001c03027812 */ /* 0x000fe200078ef802 */
[----:B------:R-:W-:Y:S01]  /*5600*/  IMAD.MOV.U32 R63, RZ, RZ, 0x20 ;  /* 0x00000020ff3f7424 */ /* 0x000fe200078e00ff */
[----:B------:R-:W3:Y:S01]  /*5610*/  LDC.64 R48, c[0x0][0x8a8] ;  /* 0x00022a00ff307b82 */ /* 0x000ee20000000a00 */
[----:B------:R-:W-:Y:S01]  /*5620*/  SHF.R.U32.HI R3, RZ, 0x2, R65 ;  /* 0x00000002ff037819 */ /* 0x000fe20000011641 */
[----:B------:R-:W-:Y:S01]  /*5630*/  IMAD.MOV.U32 R62, RZ, RZ, 0x1 ;  /* 0x00000001ff3e7424 */ /* 0x000fe200078e00ff */
[----:B------:R-:W-:Y:S01]  /*5640*/  LOP3.LUT R23, R23, 0x600000, RZ, 0xc0, !PT ;  /* 0x0060000017177812 */ /* 0x000fe200078ec0ff */
[----:B------:R-:W-:Y:S01]  /*5650*/  IMAD.MOV.U32 R22, RZ, RZ, RZ ;  /* 0x000000ffff167224 */ /* 0x000fe200078e00ff */
[----:B------:R-:W-:Y:S01]  /*5660*/  LOP3.LUT R52, R6, 0x600, R52, 0xf8, !PT ;  /* 0x0000060006347812 */ /* 0x000fe200078ef834 */
[----:B------:R-:W-:Y:S01]  /*5670*/  IMAD.MOV.U32 R59, RZ, RZ, RZ ;  /* 0x000000ffff3b7224 */ /* 0x000fe200078e00ff */
[----:B------:R-:W-:Y:S01]  /*5680*/  LOP3.LUT R2, R2, 0x4, R3, 0x78, !PT ;  /* 0x0000000402027812 */ /* 0x000fe200078e7803 */
[----:B------:R-:W4:Y:S01]  /*5690*/  LDS R0, [UR44+0x140] ;  /* 0x0001402cff007984 */ /* 0x000f220008000800 */
[----:B-1----:R-:W-:Y:S01]  /*56a0*/  IMAD.U32 R67, RZ, RZ, UR4 ;  /* 0x00000004ff437e24 */ /* 0x002fe2000f8e00ff */
[----:B------:R-:W-:Y:S01]  /*56b0*/  UIADD3 UR4, UPT, UPT, UR44, 0x400, URZ ;  /* 0x000004002c047890 */ /* 0x000fe2000fffe0ff */
[----:B------:R-:W-:Y:S01]  /*56c0*/  LOP3.LUT R52, R52, R2, RZ, 0xfc, !PT ;  /* 0x0000000234347212 */ /* 0x000fe200078efcff */
[----:B------:R-:W-:Y:S01]  /*56d0*/  IMAD.U32 R66, RZ, RZ, UR5 ;  /* 0x00000005ff427e24 */ /* 0x000fe2000f8e00ff */
[----:B------:R-:W-:Y:S01]  /*56e0*/  LOP3.LUT R65, R65, 0x60, RZ, 0xc0, !PT ;  /* 0x0000006041417812 */ /* 0x000fe200078ec0ff */
[----:B------:R-:W1:Y:S01]  /*56f0*/  LDCU UR60, c[0x0][0x370] ;  /* 0x00006e00ff3c77ac */ /* 0x000e620008000800 */
[----:B------:R-:W-:Y:S01]  /*5700*/  SEL R64, R64, 0xfffffff0, !P2 ;  /* 0xfffffff040407807 */ /* 0x000fe20005000000 */
[----:B------:R-:W-:Y:S01]  /*5710*/  IMAD.U32 R57, RZ, RZ, UR4 ;  /* 0x00000004ff397e24 */ /* 0x000fe2000f8e00ff */
[----:B------:R-:W-:Y:S01]  /*5720*/  SEL R63, R63, 0xffffffe0, !P1 ;  /* 0xffffffe03f3f7807 */ /* 0x000fe20004800000 */
[----:B------:R-:W1:Y:S01]  /*5730*/  LDCU UR43, c[0x0][0xb0c] ;  /* 0x00016180ff2b77ac */ /* 0x000e620008000800 */
[----:B------:R-:W1:Y:S01]  /*5740*/  LDCU UR39, c[0x0][0xb30] ;  /* 0x00016600ff2777ac */ /* 0x000e620008000800 */
[----:B------:R-:W1:Y:S01]  /*5750*/  LDCU.64 UR54, c[0x0][0x888] ;  /* 0x00011100ff3677ac */ /* 0x000e620008000a00 */
[----:B------:R-:W1:Y:S01]  /*5760*/  LDCU.64 UR40, c[0x0][0xb28] ;  /* 0x00016500ff2877ac */ /* 0x000e620008000a00 */
[----:B------:R-:W1:Y:S01]  /*5770*/  LDCU.128 UR56, c[0x0][0xb10] ;  /* 0x00016200ff3877ac */ /* 0x000e620008000c00 */
[----:B------:R-:W1:Y:S01]  /*5780*/  LDCU UR53, c[0x0][0x374] ;  /* 0x00006e80ff3577ac */ /* 0x000e620008000800 */
[----:B------:R-:W-:Y:S01]  /*5790*/  UMOV UR47, URZ ;  /* 0x000000ff002f7c82 */ /* 0x000fe20008000000 */
[----:B------:R-:W-:Y:S01]  /*57a0*/  UMOV UR46, URZ ;  /* 0x000000ff002e7c82 */ /* 0x000fe20008000000 */
[----:B-1234-:R-:W-:-:S07]  /*57b0*/  IMAD.IADD R23, R0, 0x1, R23 ;  /* 0x0000000100177824 */ /* 0x01efce00078e0217 */
.L_x_137:
[C---:B------:R-:W-:Y:S02]  /*57c0*/  LEA R3, R59.reuse, UR44, 0x3 ;  /* 0x0000002c3b037c11 */ /* 0x040fe4000f8e18ff */
[----:B------:R-:W-:Y:S02]  /*57d0*/  SHF.L.U32 R0, R60, 0x1f, RZ ;  /* 0x0000001f3c007819 */ /* 0x000fe400000006ff */
[----:B-1----:R-:W-:Y:S02]  /*57e0*/  LEA R4, R59, UR44, 0x4 ;  /* 0x0000002c3b047c11 */ /* 0x002fe4000f8e20ff */
[----:B------:R-:W1:Y:S02]  /*57f0*/  SYNCS.PHASECHK.TRANS64.TRYWAIT P0, [R3+URZ+0x90], R0 ;  /* 0x00009000030075a7 */ /* 0x000e6400080011ff */
[----:B-1----:R-:W-:Y:S05]  /*5800*/  @!P0 BRA `(.L_x_94) ;  /* 0x0000004000388947 */ /* 0x002fea0003800000 */
.L_x_185:
[----:B------:R-:W2:Y:S01]  /*5810*/  LDS.128 R4, [R4+0x120] ;  /* 0x0001200004047984 */ /* 0x000ea20000000c00 */
[----:B------:R-:W-:Y:S01]  /*5820*/  UISETP.GE.AND UP0, UPT, UR42, 0x1, UPT ;  /* 0x000000012a00788c */ /* 0x000fe2000bf06270 */
[----:B------:R-:W-:Y:S01]  /*5830*/  @!PT LDS RZ, [RZ] ;  /* 0x00000000fffff984 */ /* 0x000fe20000000800 */
[----:B------:R-:W-:Y:S01]  /*5840*/  @!PT LDS RZ, [RZ] ;  /* 0x00000000fffff984 */ /* 0x000fe20000000800 */
[----:B------:R-:W-:Y:S01]  /*5850*/  @!PT LDS RZ, [RZ] ;  /* 0x00000000fffff984 */ /* 0x000fe20000000800 */
[----:B------:R-:W-:Y:S01]  /*5860*/  @!PT LDS RZ, [RZ] ;  /* 0x00000000fffff984 */ /* 0x000fe20000000800 */
[----:B------:R3:W-:Y:S06]  /*5870*/  MEMBAR.ALL.CTA ;  /* 0x0000000000007992 */ /* 0x0007ec0000008000 */
[----:B---3--:R-:W3:Y:S01]  /*5880*/  FENCE.VIEW.ASYNC.S ;  /* 0x00000000000073c6 */ /* 0x008ee20000000000 */
[----:B--2---:R-:W-:Y:S11]  /*5890*/  LOP3.LUT P0, RZ, R6, 0x1, RZ, 0xc0, !PT ;  /* 0x0000000106ff7812 */ /* 0x004ff6000780c0ff */
[----:B------:R-:W-:Y:S02]  /*58a0*/  @!UPT UIADD3 URZ, UPT, UPT, URZ, URZ, URZ ;  /* 0x000000fffffff290 */ /* 0x000fe4000fffe0ff */
[----:B---3--:R-:W-:Y:S01]  /*58b0*/  VOTEU.ANY UP1, P0 ;  /* 0x0000000000ff7886 */ /* 0x008fe20000020100 */
[----:B------:R-:W-:Y:S01]  /*58c0*/  PLOP3.LUT P0, PT, PT, PT, UP1, 0x80, 0x8 ;  /* 0x000000000008781c */ /* 0x000fe20003f0f018 */
[----:B------:R-:W-:Y:S11]  /*58d0*/  UP2UR UR62, UPR, URZ, 0x2 ;  /* 0x00000002ff3e7883 */ /* 0x000ff60008000000 */
[----:B------:R-:W-:Y:S01]  /*58e0*/  @!UPT UIADD3 URZ, UPT, UPT, URZ, URZ, URZ ;  /* 0x000000fffffff290 */ /* 0x000fe2000fffe0ff */
[----:B-1----:R-:W-:Y:S02]  /*58f0*/  @P0 SHF.R.U32.HI R0, RZ, 0x10, R5 ;  /* 0x00000010ff000819 */ /* 0x002fe40000011605 */
        /* <DEDUP_REMOVED lines=12> */
[----:B------:R-:W2:Y:S01]  /*59c0*/  LDCU UR12, c[0x0][0xb20] ;  /* 0x00016400ff0c77ac */ /* 0x000ea20008000800 */
[----:B------:R-:W-:Y:S02]  /*59d0*/  UIMAD.WIDE.U32 UR4, UR53, UR59, URZ ;  /* 0x0000003b350472a5 */ /* 0x000fe4000f8e00ff */
[----:B------:R-:W-:Y:S02]  /*59e0*/  UIMAD.WIDE.U32 UR6, UR60, UR56, URZ ;  /* 0x000000383c0672a5 */ /* 0x000fe4000f8e00ff */
[----:B------:R-:W-:Y:S02]  /*59f0*/  UISETP.NE.AND UP0, UPT, UR58, 0x1, UPT ;  /* 0x000000013a00788c */ /* 0x000fe4000bf05270 */
[----:B------:R-:W-:Y:S02]  /*5a00*/  UIMAD.WIDE.U32 UR8, UR37, UR59, URZ ;  /* 0x0000003b250872a5 */ /* 0x000fe4000f8e00ff */
[----:B------:R-:W-:Y:S02]  /*5a10*/  UIMAD.WIDE.U32 UR10, UR38, UR56, URZ ;  /* 0x00000038260a72a5 */ /* 0x000fe4000f8e00ff */
[----:B------:R-:W-:Y:S02]  /*5a20*/  UISETP.NE.AND UP1, UPT, UR43, 0x1, UPT ;  /* 0x000000012b00788c */ /* 0x000fe4000bf25270 */
[----:B------:R-:W-:Y:S01]  /*5a30*/  UISETP.NE.AND UP2, UPT, UR42, 0x1, UPT ;  /* 0x000000012a00788c */ /* 0x000fe2000bf45270 */
[----:B------:R-:W-:Y:S02]  /*5a40*/  UMOV UR4, UR5 ;  /* 0x0000000500047c82 */ /* 0x000fe40008000000 */
[----:B--2---:R-:W-:Y:S03]  /*5a50*/  USHF.R.U32.HI UR5, URZ, UR12, UR4 ;  /* 0x0000000cff057299 */ /* 0x004fe60008011604 */
[----:B------:R-:W-:Y:S02]  /*5a60*/  UMOV UR4, UR7 ;  /* 0x0000000700047c82 */ /* 0x000fe40008000000 */
[----:B------:R-:W-:Y:S02]  /*5a70*/  USHF.R.U32.HI UR7, URZ, UR57, UR4 ;  /* 0x00000039ff077299 */ /* 0x000fe40008011604 */
[----:B------:R-:W-:Y:S02]  /*5a80*/  USEL UR4, UR53, UR5, !UP0 ;  /* 0x0000000535047287 */ /* 0x000fe4000c000000 */
[----:B------:R-:W-:Y:S01]  /*5a90*/  USEL UR7, UR60, UR7, !UP1 ;  /* 0x000000073c077287 */ /* 0x000fe2000c800000 */
[----:B------:R-:W-:Y:S01]  /*5aa0*/  UMOV UR5, UR9 ;  /* 0x0000000900057c82 */ /* 0x000fe20008000000 */
[----:B------:R-:W-:Y:S02]  /*5ab0*/  UIMAD.WIDE.U32 UR8, UR4, UR40, URZ ;  /* 0x00000028040872a5 */ /* 0x000fe4000f8e00ff */
[----:B------:R-:W-:Y:S03]  /*5ac0*/  USHF.R.U32.HI UR6, URZ, UR12, UR5 ;  /* 0x0000000cff067299 */ /* 0x000fe60008011605 */
[----:B------:R-:W-:Y:S01]  /*5ad0*/  UMOV UR5, UR11 ;  /* 0x0000000b00057c82 */ /* 0x000fe20008000000 */
[----:B------:R-:W-:Y:S02]  /*5ae0*/  UIMAD.WIDE.U32 UR10, UR7, UR40, URZ ;  /* 0x00000028070a72a5 */ /* 0x000fe4000f8e00ff */
[----:B------:R-:W-:Y:S02]  /*5af0*/  USHF.R.U32.HI UR12, URZ, UR57, UR5 ;  /* 0x00000039ff0c7299 */ /* 0x000fe40008011605 */
[----:B------:R-:W-:Y:S01]  /*5b00*/  USEL UR6, UR37, UR6, !UP0 ;  /* 0x0000000625067287 */ /* 0x000fe2000c000000 */
[----:B------:R-:W-:Y:S02]  /*5b10*/  UMOV UR5, UR9 ;  /* 0x0000000900057c82 */ /* 0x000fe40008000000 */
[----:B------:R-:W-:Y:S01]  /*5b20*/  UMOV UR10, UR11 ;  /* 0x0000000b000a7c82 */ /* 0x000fe20008000000 */
[----:B------:R-:W-:Y:S02]  /*5b30*/  @UP2 USHF.R.U32.HI UR4, URZ, UR41, UR5 ;  /* 0x00000029ff042299 */ /* 0x000fe40008011605 */
[----:B------:R-:W-:Y:S02]  /*5b40*/  @UP2 USHF.R.U32.HI UR7, URZ, UR41, UR10 ;  /* 0x00000029ff072299 */ /* 0x000fe4000801160a */
[----:B------:R-:W-:Y:S02]  /*5b50*/  UIMAD UR4, UR42, UR4, URZ ;  /* 0x000000042a0472a4 */ /* 0x000fe4000f8e02ff */
        /* <DEDUP_REMOVED lines=8> */
[----:B------:R-:W-:Y:S02]  /*5be0*/  USEL UR11, UR6, UR4, !UP2 ;  /* 0x00000004060b7287 */ /* 0x000fe4000d000000 */
[----:B------:R-:W-:Y:S02]  /*5bf0*/  UIADD3 UR8, UPT, UPT, -UR5, URZ, URZ ;  /* 0x000000ff05087290 */ /* 0x000fe4000fffe1ff */
[----:B------:R-:W-:Y:S01]  /*5c00*/  UIADD3 UR10, UPT, UPT, -UR11, URZ, URZ ;  /* 0x000000ff0b0a7290 */ /* 0x000fe2000fffe1ff */
[----:B------:R-:W-:Y:S01]  /*5c10*/  @!UP0 UMOV UR4, UR9 ;  /* 0x0000000900048c82 */ /* 0x000fe20008000000 */
[----:B------:R-:W-:Y:S02]  /*5c20*/  UIADD3 UR9, UPT, UPT, -UR6, URZ, URZ ;  /* 0x000000ff06097290 */ /* 0x000fe4000fffe1ff */
[----:B------:R-:W-:Y:S02]  /*5c30*/  @!UP0 USHF.R.U32.HI UR4, URZ, UR41, UR4 ;  /* 0x00000029ff048299 */ /* 0x000fe40008011604 */
[----:B------:R-:W-:Y:S02]  /*5c40*/  UIMAD UR10, UR42, UR10, UR6 ;  /* 0x0000000a2a0a72a4 */ /* 0x000fe4000f8e0206 */
[----:B------:R-:W-:Y:S04]  /*5c50*/  @!UP0 USEL UR4, UR5, UR4, !UP2 ;  /* 0x0000000405048287 */ /* 0x000fe8000d000000 */
[----:B------:R-:W-:Y:S02]  /*5c60*/  @!UP0 UIMAD UR10, UR7, UR10, UR4 ;  /* 0x0000000a070a82a4 */ /* 0x000fe4000f8e0204 */
[----:B------:R-:W-:Y:S02]  /*5c70*/  @!UP0 UIADD3 UR11, UPT, UPT, UR11, -UR4, URZ ;  /* 0x800000040b0b8290 */ /* 0x000fe4000fffe0ff */
[----:B------:R-:W-:Y:S02]  /*5c80*/  UIMAD UR7, UR43, UR8, UR38 ;  /* 0x000000082b0772a4 */ /* 0x000fe4000f8e0226 */
[----:B------:R-:W-:Y:S02]  /*5c90*/  @!UP0 UIMAD UR6, UR11, UR42, UR5 ;  /* 0x0000002a0b0682a4 */ /* 0x000fe4000f8e0205 */
[----:B------:R-:W-:Y:S01]  /*5ca0*/  UIMAD UR4, UR58, UR9, UR37 ;  /* 0x000000093a0472a4 */ /* 0x000fe2000f8e0225 */
[----:B------:R-:W-:Y:S02]  /*5cb0*/  @!UP0 UMOV UR5, UR10 ;  /* 0x0000000a00058c82 */ /* 0x000fe40008000000 */
[----:B------:R-:W-:Y:S02]  /*5cc0*/  UIMAD UR38, UR5, UR43, UR7 ;  /* 0x0000002b052672a4 */ /* 0x000fe4000f8e0207 */
[----:B------:R-:W-:Y:S11]  /*5cd0*/  UIMAD UR37, UR6, UR58, UR4 ;  /* 0x0000003a062572a4 */ /* 0x000ff6000f8e0204 */
[----:B------:R-:W-:Y:S01]  /*5ce0*/  @!UPT UIADD3 URZ, UPT, UPT, URZ, URZ, URZ ;  /* 0x000000fffffff290 */ /* 0x000fe2000fffe0ff */
.L_x_95:
[----:B------:R-:W-:Y:S01]  /*5cf0*/  UISETP.NE.AND UP0, UPT, UR39, 0x1, UPT ;  /* 0x000000012700788c */ /* 0x000fe2000bf05270 */
[----:B------:R-:W-:Y:S01]  /*5d00*/  LOP3.LUT P0, RZ, R57, 0x3f0, RZ, 0xc0, !PT ;  /* 0x000003f039ff7812 */ /* 0x000fe2000780c0ff */
[----:B------:R-:W-:Y:S01]  /*5d10*/  USHF.L.U32 UR50, UR16, 0x6, URZ ;  /* 0x0000000610327899 */ /* 0x000fe200080006ff */
[----:B------:R-:W-:Y:S01]  /*5d20*/  BSSY.RECONVERGENT B6, `(.L_x_96) ;  /* 0x0000034000067945 */ /* 0x000fe20003800200 */
[----:B------:R-:W-:Y:S01]  /*5d30*/  USHF.L.U32 UR49, UR20, 0x7, URZ ;  /* 0x0000000714317899 */ /* 0x000fe200080006ff */
[----:B------:R-:W-:Y:S06]  /*5d40*/  IADD3 R59, PT, PT, R59, 0x1, RZ ;  /* 0x000000013b3b7810 */ /* 0x000fec0007ffe0ff */
[----:B------:R-:W2:Y:S01]  /*5d50*/  @!UP0 LDCU.128 UR12, c[0x0][0xb10] ;  /* 0x00016200ff0c87ac */ /* 0x000ea20008000c00 */
[----:B------:R-:W3:Y:S01]  /*5d60*/  @!UP0 LDCU UR5, c[0x0][0xb0c] ;  /* 0x00016180ff0587ac */ /* 0x000ee20008000800 */
[----:B------:R-:W4:Y:S01]  /*5d70*/  @!UP0 LDCU UR10, c[0x0][0xb20] ;  /* 0x00016400ff0a87ac */ /* 0x000f220008000800 */
[----:B--2---:R-:W-:Y:S02]  /*5d80*/  UIMAD.WIDE.U32 UR8, UR38, UR12, URZ ;  /* 0x0000000c260872a5 */ /* 0x004fe4000f8e00ff */
[----:B------:R-:W-:Y:S02]  /*5d90*/  UIMAD.WIDE.U32 UR6, UR37, UR15, URZ ;  /* 0x0000000f250672a5 */ /* 0x000fe4000f8e00ff */
[----:B------:R-:W-:Y:S03]  /*5da0*/  @!UP0 UISETP.NE.AND UP1, UPT, UR14, 0x1, UPT ;  /* 0x000000010e00888c */ /* 0x000fe6000bf25270 */
[----:B------:R-:W-:Y:S01]  /*5db0*/  @!UP0 UMOV UR4, UR9 ;  /* 0x0000000900048c82 */ /* 0x000fe20008000000 */
[----:B---3--:R-:W-:Y:S02]  /*5dc0*/  @!UP0 UISETP.NE.AND UP2, UPT, UR5, 0x1, UPT ;  /* 0x000000010500888c */ /* 0x008fe4000bf45270 */
[----:B------:R-:W-:Y:S01]  /*5dd0*/  @!UP0 USHF.R.U32.HI UR4, URZ, UR13, UR4 ;  /* 0x0000000dff048299 */ /* 0x000fe20008011604 */
[----:B------:R-:W-:Y:S02]  /*5de0*/  @!UP0 UMOV UR6, UR7 ;  /* 0x0000000700068c82 */ /* 0x000fe40008000000 */
[----:B----4-:R-:W-:Y:S02]  /*5df0*/  @!UP0 USHF.R.U32.HI UR6, URZ, UR10, UR6 ;  /* 0x0000000aff068299 */ /* 0x010fe40008011606 */
[----:B------:R-:W-:Y:S02]  /*5e00*/  @!UP0 USEL UR7, UR38, UR4, !UP2 ;  /* 0x0000000426078287 */ /* 0x000fe4000d000000 */
[----:B------:R-:W-:Y:S04]  /*5e10*/  @!UP0 USEL UR6, UR37, UR6, !UP1 ;  /* 0x0000000625068287 */ /* 0x000fe8000c800000 */
[----:B------:R-:W-:Y:S02]  /*5e20*/  @!UP0 UIADD3 UR4, UPT, UPT, -UR7, UR6, URZ ;  /* 0x0000000607048290 */ /* 0x000fe4000fffe1ff */
[----:B------:R-:W-:Y:S02]  /*5e30*/  @!UP0 UIADD3 UR6, UPT, UPT, UR7, -UR6, URZ ;  /* 0x8000000607068290 */ /* 0x000fe4000fffe0ff */
[----:B------:R-:W-:Y:S02]  /*5e40*/  @!UP0 UIMAD UR38, UR4, UR5, UR38 ;  /* 0x00000005042682a4 */ /* 0x000fe4000f8e0226 */
[----:B------:R-:W-:Y:S01]  /*5e50*/  @!UP0 UIMAD UR37, UR6, UR14, UR37 ;  /* 0x0000000e062582a4 */ /* 0x000fe2000f8e0225 */
[----:B------:R-:W-:Y:S11]  /*5e60*/  @!P0 BRA `(.L_x_97) ;  /* 0x00000000007c8947 */ /* 0x000ff60003800000 */
[----:B------:R-:W2:Y:S01]  /*5e70*/  LDCU.64 UR8, c[0x4][0x80] ;  /* 0x01001000ff0877ac */ /* 0x000ea20008000a00 */
[----:B------:R-:W-:Y:S01]  /*5e80*/  MOV R2, 0x0 ;  /* 0x0000000000027802 */ /* 0x000fe20000000f00 */
[----:B------:R-:W-:Y:S02]  /*5e90*/  HFMA2 R12, -RZ, RZ, 0, 5.9604644775390625e-08 ;  /* 0x00000001ff0c7431 */ /* 0x000fe400000001ff */
[----:B------:R-:W-:Y:S01]  /*5ea0*/  IMAD.MOV.U32 R8, RZ, RZ, 0x70 ;  /* 0x00000070ff087424 */ /* 0x000fe200078e00ff */
[----:B------:R3:W4:Y:S01]  /*5eb0*/  LDC.64 R14, c[0x4][R2] ;  /* 0x01000000020e7b82 */ /* 0x0007220000000a00 */
[----:B------:R-:W1:Y:S01]  /*5ec0*/  LDCU.64 UR6, c[0x4][0x88] ;  /* 0x01001100ff0677ac */ /* 0x000e620008000a00 */
[----:B------:R-:W-:Y:S01]  /*5ed0*/  IMAD.MOV.U32 R13, RZ, RZ, RZ ;  /* 0x000000ffff0d7224 */ /* 0x000fe200078e00ff */
[----:B------:R-:W1:Y:S01]  /*5ee0*/  LDCU.64 UR4, c[0x4][0x8] ;  /* 0x01000100ff0477ac */ /* 0x000e620008000a00 */
[----:B--2---:R-:W-:Y:S01]  /*5ef0*/  MOV R5, UR9 ;  /* 0x0000000900057c02 */ /* 0x004fe20008000f00 */
[----:B------:R-:W-:Y:S01]  /*5f00*/  IMAD.U32 R4, RZ, RZ, UR8 ;  /* 0x00000008ff047e24 */ /* 0x000fe2000f8e00ff */
[----:B-1----:R-:W-:Y:S01]  /*5f10*/  MOV R7, UR7 ;  /* 0x0000000700077c02 */ /* 0x002fe20008000f00 */
[----:B------:R-:W-:Y:S01]  /*5f20*/  IMAD.U32 R6, RZ, RZ, UR6 ;  /* 0x00000006ff067e24 */ /* 0x000fe2000f8e00ff */
[----:B------:R-:W-:Y:S01]  /*5f30*/  MOV R11, UR5 ;  /* 0x00000005000b7c02 */ /* 0x000fe20008000f00 */
[----:B------:R-:W-:Y:S02]  /*5f40*/  IMAD.U32 R10, RZ, RZ, UR4 ;  /* 0x00000004ff0a7e24 */ /* 0x000fe4000f8e00ff */
[----:B------:R-:W-:Y:S07]  /*5f50*/  LEPC R20, `(.L_x_98) ;  /* 0x000000001014794e */ /* 0x000fee0000000000 */
[----:B---345:R-:W-:Y:S05]  /*5f60*/  CALL.ABS.NOINC R14 ;  /* 0x000000000e007343 */ /* 0x038fea0003c00000 */
.L_x_98:
[----:B------:R-:W1:Y:S01]  /*5f70*/  LDCU.64 UR8, c[0x4][0x80] ;  /* 0x01001000ff0877ac */ /* 0x000e620008000a00 */
[----:B------:R-:W2:Y:S01]  /*5f80*/  LDC.64 R2, c[0x4][R2] ;  /* 0x0100000002027b82 */ /* 0x000ea20000000a00 */
[----:B------:R-:W-:Y:S02]  /*5f90*/  HFMA2 R12, -RZ, RZ, 0, 5.9604644775390625e-08 ;  /* 0x00000001ff0c7431 */ /* 0x000fe400000001ff */
[----:B------:R-:W-:Y:S02]  /*5fa0*/  IMAD.MOV.U32 R8, RZ, RZ, 0x70 ;  /* 0x00000070ff087424 */ /* 0x000fe400078e00ff */
[----:B------:R-:W-:Y:S01]  /*5fb0*/  IMAD.MOV.U32 R13, RZ, RZ, RZ ;  /* 0x000000ffff0d7224 */ /* 0x000fe200078e00ff */
[----:B------:R-:W3:Y:S01]  /*5fc0*/  LDCU.64 UR6, c[0x4][0x88] ;  /* 0x01001100ff0677ac */ /* 0x000ee20008000a00 */
[----:B------:R-:W4:Y:S01]  /*5fd0*/  LDCU.64 UR4, c[0x4][0x8] ;  /* 0x01000100ff0477ac */ /* 0x000f220008000a00 */
[----:B-1----:R-:W-:Y:S02]  /*5fe0*/  MOV R4, UR8 ;  /* 0x0000000800047c02 */ /* 0x002fe40008000f00 */
[----:B------:R-:W-:Y:S02]  /*5ff0*/  MOV R5, UR9 ;  /* 0x0000000900057c02 */ /* 0x000fe40008000f00 */
[----:B---3--:R-:W-:Y:S01]  /*6000*/  MOV R7, UR7 ;  /* 0x0000000700077c02 */ /* 0x008fe20008000f00 */
[----:B------:R-:W-:Y:S01]  /*6010*/  IMAD.U32 R6, RZ, RZ, UR6 ;  /* 0x00000006ff067e24 */ /* 0x000fe2000f8e00ff */
[----:B----4-:R-:W-:Y:S01]  /*6020*/  MOV R11, UR5 ;  /* 0x00000005000b7c02 */ /* 0x010fe20008000f00 */
[----:B------:R-:W-:Y:S02]  /*6030*/  IMAD.U32 R10, RZ, RZ, UR4 ;  /* 0x00000004ff0a7e24 */ /* 0x000fe4000f8e00ff */
[----:B------:R-:W-:Y:S07]  /*6040*/  LEPC R20, `(.L_x_97) ;  /* 0x000000001014794e */ /* 0x000fee0000000000 */
[----:B--2---:R-:W-:Y:S05]  /*6050*/  CALL.ABS.NOINC R2 ;  /* 0x0000000002007343 */ /* 0x004fea0003c00000 */
.L_x_97:
[----:B------:R-:W-:Y:S05]  /*6060*/  BSYNC.RECONVERGENT B6 ;  /* 0x0000000000067941 */ /* 0x000fea0003800200 */
.L_x_96:
[----:B------:R-:W-:Y:S02]  /*6070*/  R2UR UR6, R56 ;  /* 0x00000000380672ca */ /* 0x000fe400000e0000 */
[----:B------:R-:W-:Y:S02]  /*6080*/  R2UR UR5, R67 ;  /* 0x00000000430572ca */ /* 0x000fe400000e0000 */
[----:B------:R-:W-:Y:S02]  /*6090*/  R2UR UR4, R66 ;  /* 0x00000000420472ca */ /* 0x000fe400000e0000 */
[----:B------:R-:W-:Y:S02]  /*60a0*/  ISETP.NE.U32.AND P4, PT, R50, RZ, PT ;  /* 0x000000ff3200720c */ /* 0x000fe40003f85070 */
[----:B------:R-:W-:Y:S02]  /*60b0*/  ISETP.NE.U32.AND P2, PT, RZ, UR54, PT ;  /* 0x00000036ff007c0c */ /* 0x000fe4000bf45070 */
[----:B------:R-:W-:Y:S02]  /*60c0*/  ISETP.NE.AND.EX P4, PT, R51, RZ, PT, P4 ;  /* 0x000000ff3300720c */ /* 0x000fe40003f85340 */
[----:B------:R-:W-:Y:S01]  /*60d0*/  ISETP.NE.AND.EX P2, PT, RZ, UR55, PT, P2 ;  /* 0x00000037ff007c0c */ /* 0x000fe2000bf45320 */
[----:B------:R-:W-:Y:S02]  /*60e0*/  UISETP.NE.AND UP2, UPT, UR6, URZ, UPT ;  /* 0x000000ff0600728c */ /* 0x000fe4000bf45270 */
[----:B------:R-:W-:Y:S04]  /*60f0*/  UISETP.NE.U32.AND UP0, UPT, UR5, URZ, UPT ;  /* 0x000000ff0500728c */ /* 0x000fe8000bf05070 */
[----:B------:R-:W-:Y:S01]  /*6100*/  UISETP.NE.AND.EX UP1, UPT, UR4, URZ, UPT, UP0 ;  /* 0x000000ff0400728c */ /* 0x000fe2000bf25300 */
[----:B------:R-:W-:Y:S01]  /*6110*/  PLOP3.LUT P1, PT, PT, PT, UP2, 0x80, 0x8 ;  /* 0x000000000008781c */ /* 0x000fe20003f2f028 */
[----:B------:R-:W-:Y:S03]  /*6120*/  UPLOP3.LUT UP0, UPT, UPT, UPT, UPT, 0x40, 0x4 ;  /* 0x000000000004789c */ /* 0x000fe60003f0e870 */
[----:B------:R-:W-:Y:S06]  /*6130*/  @UP2 UPLOP3.LUT UP0, UPT, UPT, UPT, UP1, 0x80, 0x8 ;  /* 0x000000000008289c */ /* 0x000fec0003f0f010 */
[----:B------:R-:W-:Y:S01]  /*6140*/  PLOP3.LUT P0, PT, PT, PT, UP0, 0x80, 0x8 ;  /* 0x000000000008781c */ /* 0x000fe20003f0f008 */
[----:B------:R-:W-:Y:S01]  /*6150*/  @!UPT UIADD3 URZ, UPT, UPT, URZ, URZ, URZ ;  /* 0x000000fffffff290 */ /* 0x000fe2000fffe0ff */
[----:B------:R-:W-:Y:S11]  /*6160*/  BRA.U !UP1, `(.L_x_99) ;  /* 0x0000000109407547 */ /* 0x000ff6000b800000 */
[----:B------:R-:W-:Y:S01]  /*6170*/  UISETP.NE.U32.AND UP0, UPT, UR54, URZ, UPT ;  /* 0x000000ff3600728c */ /* 0x000fe2000bf05070 */
[----:B------:R-:W-:Y:S01]  /*6180*/  R2UR UR6, R67 ;  /* 0x00000000430672ca */ /* 0x000fe200000e0000 */
[----:B------:R-:W2:Y:S01]  /*6190*/  LDCU.64 UR8, c[0x0][0x358] ;  /* 0x00006b00ff0877ac */ /* 0x000ea20008000a00 */
[----:B------:R-:W-:Y:S02]  /*61a0*/  HFMA2 R53, -RZ, RZ, 0, 5.9604644775390625e-08 ;  /* 0x00000001ff357431 */ /* 0x000fe400000001ff */
[----:B-1----:R-:W-:Y:S01]  /*61b0*/  IMAD.MOV.U32 R0, RZ, RZ, 0x1 ;  /* 0x00000001ff007424 */ /* 0x002fe200078e00ff */
[----:B------:R-:W-:Y:S06]  /*61c0*/  UISETP.NE.AND.EX UP0, UPT, UR55, URZ, UPT, UP0 ;  /* 0x000000ff3700728c */ /* 0x000fec000bf05300 */
[----:B------:R-:W-:Y:S05]  /*61d0*/  PLOP3.LUT P3, PT, PT, PT, UP0, 0x80, 0x8 ;  /* 0x000000000008781c */ /* 0x000fea0003f6f008 */
[----:B------:R-:W1:Y:S01]  /*61e0*/  @UP0 LDCU.64 UR4, c[0x0][0x888] ;  /* 0x00011100ff0407ac */ /* 0x000e620008000a00 */
[----:B------:R-:W-:Y:S07]  /*61f0*/  @UP0 UIMAD UR6, UR36, UR6, URZ ;  /* 0x00000006240602a4 */ /* 0x000fee000f8e02ff */
[----:B------:R-:W-:Y:S01]  /*6200*/  @!P3 PRMT R53, R0, 0x7610, R53 ;  /* 0x000076100035b816 */ /* 0x000fe20000000035 */
[----:B-1----:R-:W-:Y:S06]  /*6210*/  @UP0 UIMAD.WIDE UR4, UR6, 0x4, UR4 ;  /* 0x00000004060408a5 */ /* 0x002fec000f8e0204 */
[----:B------:R-:W-:Y:S02]  /*6220*/  IMAD.U32 R2, RZ, RZ, UR4 ;  /* 0x00000004ff027e24 */ /* 0x000fe4000f8e00ff */
[----:B------:R-:W-:Y:S03]  /*6230*/  IMAD.U32 R3, RZ, RZ, UR5 ;  /* 0x00000005ff037e24 */ /* 0x000fe6000f8e00ff */
[----:B------:R-:W1:Y:S02]  /*6240*/  @!UP0 LDCU UR4, c[0x0][0x880] ;  /* 0x00011000ff0487ac */ /* 0x000e640008000800 */
[----:B--2--5:R2:W5:Y:S02]  /*6250*/  @P3 LDG.E R27, desc[UR8][R2.64] ;  /* 0x00000008021b3981 */ /* 0x024564000c1e1900 */
[----:B-12---:R-:W-:Y:S02]  /*6260*/  @!P3 MOV R27, UR4 ;  /* 0x00000004001bbc02 */ /* 0x006fe40008000f00 */
.L_x_99:
[----:B------:R-:W-:Y:S05]  /*6270*/  @!P4 BRA `(.L_x_100) ;  /* 0x000000000024c947 */ /* 0x000fea0003800000 */
[----:B------:R-:W-:Y:S01]  /*6280*/  ISETP.NE.U32.AND P3, PT, R48, RZ, PT ;  /* 0x000000ff3000720c */ /* 0x000fe20003f65070 */
[----:B------:R-:W2:Y:S03]  /*6290*/  LDCU.64 UR4, c[0x0][0x358] ;  /* 0x00006b00ff0477ac */ /* 0x000ea60008000a00 */
[----:B------:R-:W-:Y:S11]  /*62a0*/  ISETP.NE.AND.EX P3, PT, R49, RZ, PT, P3 ;  /* 0x000000ff3100720c */ /* 0x000ff60003f65330 */
[----:B------:R-:W-:Y:S02]  /*62b0*/  @!UPT UIADD3 URZ, UPT, UPT, URZ, URZ, URZ ;  /* 0x000000fffffff290 */ /* 0x000fe4000fffe0ff */
[----:B------:R-:W3:Y:S01]  /*62c0*/  @P3 LDC.64 R2, c[0x0][0x8a8] ;  /* 0x00022a00ff023b82 */ /* 0x000ee20000000a00 */
[----:B-1----:R-:W-:Y:S04]  /*62d0*/  @P3 IMAD R0, R50, UR36, RZ ;  /* 0x0000002432003c24 */ /* 0x002fe8000f8e02ff */
[----:B---3--:R-:W-:Y:S05]  /*62e0*/  @P3 IMAD.WIDE R2, R0, 0x4, R2 ;  /* 0x0000000400023825 */ /* 0x008fea00078e0202 */
[----:B--2--5:R2:W5:Y:S02]  /*62f0*/  @P3 LDG.E R24, desc[UR4][R2.64] ;  /* 0x0000000402183981 */ /* 0x024564000c1e1900 */
[----:B--2---:R-:W3:Y:S02]  /*6300*/  @!P3 LDC R24, c[0x0][0x8a0] ;  /* 0x00022800ff18bb82 */ /* 0x004ee40000000800 */
.L_x_100:
[----:B-----5:R-:W-:Y:S01]  /*6310*/  FSETP.NEU.AND P3, PT, R27, RZ, PT ;  /* 0x000000ff1b00720b */ /* 0x020fe20003f6d000 */
[----:B------:R-:W-:Y:S01]  /*6320*/  IMAD.SHL.U32 R74, R52, 0x4, RZ ;  /* 0x00000004344a7824 */ /* 0x000fe200078e00ff */
[----:B------:R-:W-:Y:S01]  /*6330*/  SEL R4, RZ, 0xffffffff, P2 ;  /* 0xffffffffff047807 */ /* 0x000fe20001000000 */
[----:B------:R-:W-:Y:S01]  /*6340*/  BSSY B1, `(.L_x_101) ;  /* 0x0000044000017945 */ /* 0x000fe20003800000 */
[----:B------:R-:W-:Y:S01]  /*6350*/  @P1 LOP3.LUT P2, RZ, R53, 0xff, RZ, 0xc0, !PT ;  /* 0x000000ff35ff1812 */ /* 0x000fe2000784c0ff */
[----:B------:R-:W-:Y:S01]  /*6360*/  VIADD R70, R74, UR44 ;  /* 0x0000002c4a467c36 */ /* 0x000fe20008000000 */
[----:B-1----:R-:W-:Y:S01]  /*6370*/  @P1 SEL R0, RZ, 0xffffffff, P3 ;  /* 0xffffffffff001807 */ /* 0x002fe20001800000 */
[----:B------:R-:W-:Y:S01]  /*6380*/  IMAD.MOV.U32 R75, RZ, RZ, 0x1 ;  /* 0x00000001ff4b7424 */ /* 0x000fe200078e00ff */
[----:B------:R-:W-:Y:S01]  /*6390*/  LOP3.LUT R62, R62, 0x1, RZ, 0x3c, !PT ;  /* 0x000000013e3e7812 */ /* 0x000fe200078e3cff */
[----:B------:R-:W-:Y:S01]  /*63a0*/  IMAD.MOV.U32 R73, RZ, RZ, RZ ;  /* 0x000000ffff497224 */ /* 0x000fe200078e00ff */
[----:B------:R-:W-:Y:S02]  /*63b0*/  @P0 SEL R0, R4, R0, !P2 ;  /* 0x0000000004000207 */ /* 0x000fe40005000000 */
[----:B------:R-:W-:Y:S02]  /*63c0*/  CS2R R38, SRZ ;  /* 0x0000000000267805 */ /* 0x000fe4000001ff00 */
[----:B------:R-:W-:Y:S02]  /*63d0*/  LEA R26, R22, UR44, 0x3 ;  /* 0x0000002c161a7c11 */ /* 0x000fe4000f8e18ff */
[----:B------:R-:W-:Y:S02]  /*63e0*/  CS2R R36, SRZ ;  /* 0x0000000000247805 */ /* 0x000fe4000001ff00 */
[----:B------:R-:W-:Y:S02]  /*63f0*/  @P1 LOP3.LUT R0, R0, 0x1, RZ, 0xc0, !PT ;  /* 0x0000000100001812 */ /* 0x000fe400078ec0ff */
[----:B------:R-:W-:Y:S02]  /*6400*/  CS2R R34, SRZ ;  /* 0x0000000000227805 */ /* 0x000fe4000001ff00 */
[----:B------:R-:W-:Y:S02]  /*6410*/  SHF.L.U32 R2, R61, 0x1f, RZ ;  /* 0x0000001f3d027819 */ /* 0x000fe400000006ff */
[----:B------:R-:W-:Y:S02]  /*6420*/  CS2R R32, SRZ ;  /* 0x0000000000207805 */ /* 0x000fe4000001ff00 */
[----:B------:R-:W-:Y:S02]  /*6430*/  ISETP.NE.U32.OR P6, PT, R0, 0x1, !P1 ;  /* 0x000000010000780c */ /* 0x000fe40004fc5470 */
[----:B------:R-:W-:Y:S02]  /*6440*/  CS2R R42, SRZ ;  /* 0x00000000002a7805 */ /* 0x000fe4000001ff00 */
[----:B------:R-:W-:Y:S02]  /*6450*/  PLOP3.LUT P2, PT, PT, PT, UP1, 0x80, 0x8 ;  /* 0x000000000008781c */ /* 0x000fe40003f4f018 */
[----:B------:R-:W-:Y:S02]  /*6460*/  CS2R R40, SRZ ;  /* 0x0000000000287805 */ /* 0x000fe4000001ff00 */
[----:B------:R-:W-:Y:S02]  /*6470*/  LEA.HI R25, R22, R22, RZ, 0x1 ;  /* 0x0000001616197211 */ /* 0x000fe400078f08ff */
[----:B------:R-:W-:Y:S02]  /*6480*/  CS2R R46, SRZ ;  /* 0x00000000002e7805 */ /* 0x000fe4000001ff00 */
[----:B------:R-:W-:Y:S02]  /*6490*/  LOP3.LUT P4, R58, R53, 0xff, RZ, 0xc0, !PT ;  /* 0x000000ff353a7812 */ /* 0x000fe4000788c0ff */
[----:B------:R-:W-:Y:S02]  /*64a0*/  CS2R R44, SRZ ;  /* 0x00000000002c7805 */ /* 0x000fe4000001ff00 */
[----:B------:R-:W-:Y:S01]  /*64b0*/  SEL R3, RZ, 0xffffffff, P3 ;  /* 0xffffffffff037807 */ /* 0x000fe20001800000 */
[----:B------:R-:W-:Y:S01]  /*64c0*/  VIADD R71, R70, 0x400 ;  /* 0x0000040046477836 */ /* 0x000fe20000000000 */
[----:B------:R-:W-:Y:S01]  /*64d0*/  P2R R68, PR, RZ, 0x40 ;  /* 0x00000040ff447803 */ /* 0x000fe20000000000 */
[----:B------:R-:W-:Y:S01]  /*64e0*/  IMAD.IADD R69, R63, 0x1, R70 ;  /* 0x000000013f457824 */ /* 0x000fe200078e0246 */
[----:B------:R-:W-:Y:S02]  /*64f0*/  @P6 SHF.L.U32 R0, R62, 0x1f, RZ ;  /* 0x0000001f3e006819 */ /* 0x000fe400000006ff */
[----:B------:R-:W-:Y:S02]  /*6500*/  @P2 SEL R3, R4, R3, !P4 ;  /* 0x0000000304032207 */ /* 0x000fe40006000000 */
[----:B------:R1:W2:Y:S02]  /*6510*/  @P6 SYNCS.PHASECHK.TRANS64.TRYWAIT P1, [UR44+0x40], R0 ;  /* 0x00004000ff0065a7 */ /* 0x0002a4000802112c */
[----:B------:R-:W-:Y:S04]  /*6520*/  LOP3.LUT R3, R3, 0x1, RZ, 0xc0, !PT ;  /* 0x0000000103037812 */ /* 0x000fe800078ec0ff */
[----:B------:R-:W-:Y:S04]  /*6530*/  ISETP.NE.U32.AND P5, PT, R3, 0x1, PT ;  /* 0x000000010300780c */ /* 0x000fe80003fa5070 */
[----:B------:R-:W-:Y:S01]  /*6540*/  P2R R76, PR, RZ, 0x20 ;  /* 0x00000020ff4c7803 */ /* 0x000fe20000000000 */
[----:B------:R4:W3:Y:S01]  /*6550*/  SYNCS.PHASECHK.TRANS64.TRYWAIT P0, [R26+URZ+0xb0], R2 ;  /* 0x0000b0021a0075a7 */ /* 0x0008e200080011ff */
[C---:B-1----:R-:W-:Y:S01]  /*6560*/  IMAD.SHL.U32 R0, R25.reuse, 0x40, RZ ;  /* 0x0000004019007824 */ /* 0x042fe200078e00ff */
[----:B------:R-:W-:Y:S04]  /*6570*/  LOP3.LUT R25, R25, 0xffe, RZ, 0xc0, !PT ;  /* 0x00000ffe19197812 */ /* 0x000fe800078ec0ff */
[----:B------:R-:W-:Y:S01]  /*6580*/  LOP3.LUT R0, R0, 0xffffff80, RZ, 0xc0, !PT ;  /* 0xffffff8000007812 */ /* 0x000fe200078ec0ff */
[----:B------:R-:W-:Y:S04]  /*6590*/  IMAD.IADD R25, R22, 0x1, -R25 ;  /* 0x0000000116197824 */ /* 0x000fe800078e0a19 */
[----:B------:R-:W-:Y:S04]  /*65a0*/  IMAD.IADD R0, R23, 0x1, R0 ;  /* 0x0000000117007824 */ /* 0x000fe800078e0200 */
[----:B------:R-:W-:Y:S01]  /*65b0*/  IMAD R25, R25, 0x100000, R0 ;  /* 0x0010000019197824 */ /* 0x000fe200078e0200 */
[----:B--2---:R-:W-:Y:S01]  /*65c0*/  @P6 SEL R75, RZ, 0x1, !P1 ;  /* 0x00000001ff4b6807 */ /* 0x004fe20004800000 */
[----:B----4-:R-:W-:Y:S06]  /*65d0*/  @!P6 BRA `(.L_x_102) ;  /* 0x000000000068e947 */ /* 0x010fec0003800000 */
[C---:B------:R-:W-:Y:S01]  /*65e0*/  @P5 IMAD R5, R64.reuse, 0x4, R71 ;  /* 0x0000000440055824 */ /* 0x040fe200078e0247 */
[----:B------:R-:W-:Y:S01]  /*65f0*/  ISETP.NE.AND P1, PT, R75, RZ, PT ;  /* 0x000000ff4b00720c */ /* 0x000fe20003f25270 */
[----:B------:R-:W-:Y:S01]  /*6600*/  @P5 IMAD R4, R64, 0x4, R70 ;  /* 0x0000000440045824 */ /* 0x000fe200078e0246 */
[----:B------:R-:W-:Y:S01]  /*6610*/  BSSY B0, `(.L_x_103) ;  /* 0x000000e000007945 */ /* 0x000fe20003800000 */
[----:B------:R-:W-:Y:S01]  /*6620*/  IMAD.MOV.U32 R38, RZ, RZ, RZ ;  /* 0x000000ffff267224 */ /* 0x000fe200078e00ff */
[----:B------:R-:W-:Y:S01]  /*6630*/  CS2R R34, SRZ ;  /* 0x0000000000227805 */ /* 0x000fe2000001ff00 */
[----:B------:R-:W-:Y:S01]  /*6640*/  @P5 IMAD.IADD R5, R63, 0x1, R5 ;  /* 0x000000013f055824 */ /* 0x000fe200078e0205 */
[----:B------:R-:W-:Y:S02]  /*6650*/  CS2R R32, SRZ ;  /* 0x0000000000207805 */ /* 0x000fe4000001ff00 */
[----:B------:R-:W-:Y:S02]  /*6660*/  CS2R R36, SRZ ;  /* 0x0000000000247805 */ /* 0x000fe4000001ff00 */
[----:B------:R-:W-:Y:S02]  /*6670*/  CS2R R46, SRZ ;  /* 0x00000000002e7805 */ /* 0x000fe4000001ff00 */
[----:B------:R-:W-:Y:S02]  /*6680*/  CS2R R44, SRZ ;  /* 0x00000000002c7805 */ /* 0x000fe4000001ff00 */
[----:B------:R-:W-:Y:S02]  /*6690*/  CS2R R42, SRZ ;  /* 0x00000000002a7805 */ /* 0x000fe4000001ff00 */
[----:B------:R-:W-:Y:S01]  /*66a0*/  CS2R R40, SRZ ;  /* 0x0000000000287805 */ /* 0x000fe2000001ff00 */
[----:B------:R-:W-:Y:S06]  /*66b0*/  @P1 BRA `(.L_x_104) ;  /* 0x00000000000c1947 */ /* 0x000fec0003800000 */
[----:B------:R-:W-:Y:S04]  /*66c0*/  SHF.L.U32 R3, R62, 0x1f, RZ ;  /* 0x0000001f3e037819 */ /* 0x000fe800000006ff */
[----:B------:R-:W1:Y:S02]  /*66d0*/  SYNCS.PHASECHK.TRANS64.TRYWAIT P1, [UR44+0x40], R3 ;  /* 0x00004003ff0075a7 */ /* 0x000e64000802112c */
[----:B-1----:R-:W-:Y:S05]  /*66e0*/  @!P1 BRA `(.L_x_105) ;  /* 0x0000003000949947 */ /* 0x002fea0003800000 */
.L_x_104:
[----:B------:R-:W-:Y:S05]  /*66f0*/  BSYNC B0 ;  /* 0x0000000000007941 */ /* 0x000fea0003800000 */
.L_x_103:
[----:B------:R-:W-:Y:S01]  /*6700*/  ISETP.NE.AND P1, PT, R76, RZ, PT ;  /* 0x000000ff4c00720c */ /* 0x000fe20003f25270 */
[----:B------:R-:W-:Y:S11]  /*6710*/  HFMA2 R73, -RZ, RZ, 0, 5.9604644775390625e-08 ;  /* 0x00000001ff497431 */ /* 0x000ff600000001ff */
[----:B------:R-:W-:Y:S01]  /*6720*/  @!UPT UIADD3 URZ, UPT, UPT, URZ, URZ, URZ ;  /* 0x000000fffffff290 */ /* 0x000fe2000fffe0ff */
[----:B------:R-:W-:Y:S05]  /*6730*/  @P1 WARPSYNC.ALL ;  /* 0x0000000000001948 */ /* 0x000fea0003800000 */
[----:B------:R2:W4:Y:S04]  /*6740*/  @P1 LDSM.16.M88.4 R32, [R4+0x400] ;  /* 0x000400000420183b */ /* 0x0005280000000200 */
[----:B------:R2:W1:Y:S04]  /*6750*/  @P1 LDSM.16.M88.4 R36, [R5] ;  /* 0x000000000524183b */ /* 0x0004680000000200 */
[----:B------:R2:W1:Y:S04]  /*6760*/  @P1 LDSM.16.M88.4 R44, [R74+UR44+0x400] ;  /* 0x0004002c4a2c183b */ /* 0x0004680008000200 */
[----:B------:R2:W1:Y:S02]  /*6770*/  @P1 LDSM.16.M88.4 R40, [R69+0x400] ;  /* 0x000400004528183b */ /* 0x0004640000000200 */
.L_x_102:
[----:B------:R-:W-:Y:S05]  /*6780*/  BSYNC B1 ;  /* 0x0000000000017941 */ /* 0x000fea0003800000 */
.L_x_101:
[----:B-1----:R-:W-:Y:S04]  /*6790*/  SHF.R.U32.HI R0, RZ, 0x15, R25 ;  /* 0x00000015ff007819 */ /* 0x002fe80000011619 */
[----:B------:R-:W-:Y:S01]  /*67a0*/  LOP3.LUT P1, RZ, R0, 0x3, R54, 0x48, !PT ;  /* 0x0000000300ff7812 */ /* 0x000fe20007824836 */
[----:B------:R-:W-:Y:S01]  /*67b0*/  @!UPT UIADD3 URZ, UPT, UPT, URZ, URZ, URZ ;  /* 0x000000fffffff290 */ /* 0x000fe2000fffe0ff */
[----:B---3--:R-:W-:Y:S11]  /*67c0*/  @P0 BRA `(.L_x_106) ;  /* 0x0000000000080947 */ /* 0x008ff60003800000 */
[----:B------:R-:W1:Y:S02]  /*67d0*/  SYNCS.PHASECHK.TRANS64.TRYWAIT P0, [R26+URZ+0xb0], R2 ;  /* 0x0000b0021a0075a7 */ /* 0x000e6400080011ff */
[----:B-1----:R-:W-:Y:S05]  /*67e0*/  @!P0 BRA `(.L_x_107) ;  /* 0x00000030006c8947 */ /* 0x002fea0003800000 */
.L_x_106:
[----:B------:R-:W-:Y:S05]  /*67f0*/  @!P1 BRA `(.L_x_108) ;  /* 0x0000000000409947 */ /* 0x000fea0003800000 */
[----:B------:R-:W2:Y:S01]  /*6800*/  LDCU.64 UR8, c[0x4][0x70] ;  /* 0x01000e00ff0877ac */ /* 0x000ea20008000a00 */
[----:B------:R-:W-:Y:S01]  /*6810*/  MOV R3, 0x0 ;  /* 0x0000000000037802 */ /* 0x000fe20000000f00 */
[----:B------:R-:W-:Y:S02]  /*6820*/  HFMA2 R12, -RZ, RZ, 0, 5.9604644775390625e-08 ;  /* 0x00000001ff0c7431 */ /* 0x000fe400000001ff */
[----:B------:R-:W-:Y:S02]  /*6830*/  IMAD.MOV.U32 R8, RZ, RZ, 0x192 ;  /* 0x00000192ff087424 */ /* 0x000fe400078e00ff */
[----:B------:R-:W-:Y:S01]  /*6840*/  IMAD.MOV.U32 R13, RZ, RZ, RZ ;  /* 0x000000ffff0d7224 */ /* 0x000fe200078e00ff */
[----:B------:R-:W3:Y:S01]  /*6850*/  LDCU.64 UR6, c[0x4][0x78] ;  /* 0x01000f00ff0677ac */ /* 0x000ee20008000a00 */
[----:B-1----:R-:W1:Y:S01]  /*6860*/  LDC.64 R2, c[0x4][R3] ;  /* 0x0100000003027b82 */ /* 0x002e620000000a00 */
[----:B------:R-:W5:Y:S01]  /*6870*/  LDCU.64 UR4, c[0x4][0x10] ;  /* 0x01000200ff0477ac */ /* 0x000f620008000a00 */
[----:B--2---:R-:W-:Y:S01]  /*6880*/  MOV R5, UR9 ;  /* 0x0000000900057c02 */ /* 0x004fe20008000f00 */
[----:B------:R-:W-:Y:S01]  /*6890*/  IMAD.U32 R4, RZ, RZ, UR8 ;  /* 0x00000008ff047e24 */ /* 0x000fe2000f8e00ff */
[----:B---3--:R-:W-:Y:S01]  /*68a0*/  MOV R7, UR7 ;  /* 0x0000000700077c02 */ /* 0x008fe20008000f00 */
[----:B------:R-:W-:Y:S01]  /*68b0*/  IMAD.U32 R6, RZ, RZ, UR6 ;  /* 0x00000006ff067e24 */ /* 0x000fe2000f8e00ff */
[----:B-----5:R-:W-:Y:S01]  /*68c0*/  MOV R11, UR5 ;  /* 0x00000005000b7c02 */ /* 0x020fe20008000f00 */
[----:B------:R-:W-:Y:S02]  /*68d0*/  IMAD.U32 R10, RZ, RZ, UR4 ;  /* 0x00000004ff0a7e24 */ /* 0x000fe4000f8e00ff */
[----:B------:R-:W-:Y:S07]  /*68e0*/  LEPC R20, `(.L_x_108) ;  /* 0x000000001014794e */ /* 0x000fee0000000000 */
[----:B-1--4-:R-:W-:Y:S05]  /*68f0*/  CALL.ABS.NOINC R2 ;  /* 0x0000000002007343 */ /* 0x012fea0003c00000 */
.L_x_108:
[----:B------:R-:W-:Y:S01]  /*6900*/  LOP3.LUT R20, R44, 0xffffe000, RZ, 0xc0, !PT ;  /* 0xffffe0002c147812 */ /* 0x000fe200078ec0ff */
[----:B------:R-:W-:Y:S05]  /*6910*/  WARPSYNC.ALL ;  /* 0x0000000000007948 */ /* 0x000fea0003800000 */
[----:B------:R-:W-:Y:S01]  /*6920*/  R2UR UR4, R25 ;  /* 0x00000000190472ca */ /* 0x000fe200000e0000 */
[----:B------:R-:W-:Y:S01]  /*6930*/  IMAD.SHL.U32 R77, R64, 0x4, RZ ;  /* 0x00000004404d7824 */ /* 0x000fe200078e00ff */
[----:B------:R-:W-:Y:S01]  /*6940*/  LOP3.LUT R21, R45, 0xffffe000, RZ, 0xc0, !PT ;  /* 0xffffe0002d157812 */ /* 0x000fe200078ec0ff */
[----:B------:R-:W-:Y:S01]  /*6950*/  BSSY.RECONVERGENT B0, `(.L_x_109) ;  /* 0x0000059000007945 */ /* 0x000fe20003800200 */
[----:B------:R-:W-:Y:S02]  /*6960*/  ISETP.NE.AND P0, PT, R65, RZ, PT ;  /* 0x000000ff4100720c */ /* 0x000fe40003f05270 */
[----:B------:R-:W-:Y:S05]  /*6970*/  IADD3 R71, PT, PT, R71, R77, RZ ;  /* 0x0000004d47477210 */ /* 0x000fea0007ffe0ff */
[----:B------:R-:W-:Y:S02]  /*6980*/  IMAD.IADD R72, R63, 0x1, R71 ;  /* 0x000000013f487824 */ /* 0x000fe400078e0247 */
[----:B--2---:R-:W2:Y:S02]  /*6990*/  LDTM.16dp128bit.x8 R4, tmem[UR4] ;  /* 0x00000004000479ee */ /* 0x004ea40008180000 */
[C---:B--2---:R-:W-:Y:S01]  /*69a0*/  FMUL R0, R24.reuse, R4 ;  /* 0x0000000418007220 */ /* 0x044fe20000400000 */
[C---:B-1----:R-:W-:Y:S01]  /*69b0*/  FMUL R2, R24.reuse, R5 ;  /* 0x0000000518027220 */ /* 0x042fe20000400000 */
[C---:B------:R-:W-:Y:S01]  /*69c0*/  FMUL R3, R24.reuse, R6 ;  /* 0x0000000618037220 */ /* 0x040fe20000400000 */
[----:B------:R-:W-:Y:S01]  /*69d0*/  FMUL R4, R24, R8 ;  /* 0x0000000818047220 */ /* 0x000fe20000400000 */
[C---:B------:R-:W-:Y:S01]  /*69e0*/  FFMA R28, R27.reuse, R20, R0 ;  /* 0x000000141b1c7223 */ /* 0x040fe20000000000 */
[----:B------:R-:W-:Y:S01]  /*69f0*/  LOP3.LUT R0, R46, 0xffffe000, RZ, 0xc0, !PT ;  /* 0xffffe0002e007812 */ /* 0x000fe200078ec0ff */
[----:B------:R-:W-:Y:S01]  /*6a00*/  FFMA R29, R27, R21, R2 ;  /* 0x000000151b1d7223 */ /* 0x000fe20000000002 */
[----:B------:R-:W-:Y:S01]  /*6a10*/  LOP3.LUT R2, R47, 0xffffe000, RZ, 0xc0, !PT ;  /* 0xffffe0002f027812 */ /* 0x000fe200078ec0ff */
[C---:B------:R-:W-:Y:S01]  /*6a20*/  FMUL R5, R24.reuse, R9 ;  /* 0x0000000918057220 */ /* 0x040fe20000400000 */
[----:B------:R-:W-:Y:S01]  /*6a30*/  F2FP.TF32.F32.PACK_B R28, R28 ;  /* 0x0000001cff1c723e */ /* 0x000fe200024050ff */
[C---:B------:R-:W-:Y:S01]  /*6a40*/  FMUL R8, R24.reuse, R12 ;  /* 0x0000000c18087220 */ /* 0x040fe20000400000 */
[----:B------:R-:W-:Y:S01]  /*6a50*/  F2FP.TF32.F32.PACK_B R29, R29 ;  /* 0x0000001dff1d723e */ /* 0x000fe200024050ff */
[C---:B------:R-:W-:Y:S01]  /*6a60*/  FMUL R9, R24.reuse, R13 ;  /* 0x0000000d18097220 */ /* 0x040fe20000400000 */
[----:B------:R-:W-:Y:S01]  /*6a70*/  FMUL R12, R24, R16 ;  /* 0x00000010180c7220 */ /* 0x000fe20000400000 */
[----:B------:R-:W-:Y:S01]  /*6a80*/  LOP3.LUT R16, R40, 0xffffe000, RZ, 0xc0, !PT ;  /* 0xffffe00028107812 */ /* 0x000fe200078ec0ff */
[C---:B------:R-:W-:Y:S01]  /*6a90*/  FMUL R7, R24.reuse, R7 ;  /* 0x0000000718077220 */ /* 0x040fe20000400000 */
[----:B------:R-:W-:Y:S01]  /*6aa0*/  FMUL R13, R24, R17 ;  /* 0x00000011180d7220 */ /* 0x000fe20000400000 */
[----:B------:R-:W-:Y:S01]  /*6ab0*/  LOP3.LUT R17, R41, 0xffffe000, RZ, 0xc0, !PT ;  /* 0xffffe00029117812 */ /* 0x000fe200078ec0ff */
[----:B------:R-:W-:Y:S01]  /*6ac0*/  FFMA R30, R27, R0, R3 ;  /* 0x000000001b1e7223 */ /* 0x000fe20000000003 */
[----:B------:R-:W-:Y:S01]  /*6ad0*/  LOP3.LUT R0, R42, 0xffffe000, RZ, 0xc0, !PT ;  /* 0xffffe0002a007812 */ /* 0x000fe200078ec0ff */
[----:B------:R-:W-:Y:S01]  /*6ae0*/  FMUL R6, R24, R10 ;  /* 0x0000000a18067220 */ /* 0x000fe20000400000 */
[----:B----4-:R-:W-:Y:S01]  /*6af0*/  LOP3.LUT R3, R33, 0xffffe000, RZ, 0xc0, !PT ;  /* 0xffffe00021037812 */ /* 0x010fe200078ec0ff */
[----:B------:R-:W-:Y:S01]  /*6b00*/  FFMA R31, R27, R2, R7 ;  /* 0x000000021b1f7223 */ /* 0x000fe20000000007 */
[----:B------:R-:W-:Y:S01]  /*6b10*/  LOP3.LUT R2, R43, 0xffffe000, RZ, 0xc0, !PT ;  /* 0xffffe0002b027812 */ /* 0x000fe200078ec0ff */
[C---:B------:R-:W-:Y:S01]  /*6b20*/  FFMA R4, R27.reuse, R16, R4 ;  /* 0x000000101b047223 */ /* 0x040fe20000000004 */
[----:B------:R-:W-:Y:S01]  /*6b30*/  LOP3.LUT R16, R34, 0xffffe000, RZ, 0xc0, !PT ;  /* 0xffffe00022107812 */ /* 0x000fe200078ec0ff */
[C---:B------:R-:W-:Y:S01]  /*6b40*/  FFMA R5, R27.reuse, R17, R5 ;  /* 0x000000111b057223 */ /* 0x040fe20000000005 */
[----:B------:R-:W-:Y:S01]  /*6b50*/  F2FP.TF32.F32.PACK_B R30, R30 ;  /* 0x0000001eff1e723e */ /* 0x000fe200024050ff */
[C---:B------:R-:W-:Y:S01]  /*6b60*/  FFMA R6, R27.reuse, R0, R6 ;  /* 0x000000001b067223 */ /* 0x040fe20000000006 */
[----:B------:R-:W-:Y:S01]  /*6b70*/  LOP3.LUT R0, R32, 0xffffe000, RZ, 0xc0, !PT ;  /* 0xffffe00020007812 */ /* 0x000fe200078ec0ff */
[C---:B------:R-:W-:Y:S01]  /*6b80*/  FMUL R11, R24.reuse, R11 ;  /* 0x0000000b180b7220 */ /* 0x040fe20000400000 */
[----:B------:R-:W-:Y:S01]  /*6b90*/  F2FP.TF32.F32.PACK_B R31, R31 ;  /* 0x0000001fff1f723e */ /* 0x000fe200024050ff */
[----:B------:R-:W-:Y:S01]  /*6ba0*/  FMUL R10, R24, R14 ;  /* 0x0000000e180a7220 */ /* 0x000fe20000400000 */
[----:B------:R-:W-:Y:S01]  /*6bb0*/  F2FP.TF32.F32.PACK_B R4, R4 ;  /* 0x00000004ff04723e */ /* 0x000fe200024050ff */
[----:B------:R-:W-:Y:S01]  /*6bc0*/  FFMA R7, R27, R2, R11 ;  /* 0x000000021b077223 */ /* 0x000fe2000000000b */
[----:B------:R-:W-:Y:S01]  /*6bd0*/  LOP3.LUT R2, R35, 0xffffe000, RZ, 0xc0, !PT ;  /* 0xffffe00023027812 */ /* 0x000fe200078ec0ff */
[C---:B------:R-:W-:Y:S01]  /*6be0*/  FFMA R8, R27.reuse, R0, R8 ;  /* 0x000000001b087223 */ /* 0x040fe20000000008 */
[----:B------:R-:W-:Y:S01]  /*6bf0*/  LOP3.LUT R0, R36, 0xffffe000, RZ, 0xc0, !PT ;  /* 0xffffe00024007812 */ /* 0x000fe200078ec0ff */
[----:B------:R1:W-:Y:S01]  /*6c00*/  STSM.16.M88.4 [R70+0x400], R28 ;  /* 0x0004001c46007844 */ /* 0x0003e20000000200 */
[----:B------:R-:W-:Y:S01]  /*6c10*/  F2FP.TF32.F32.PACK_B R5, R5 ;  /* 0x00000005ff05723e */ /* 0x000fe200024050ff */
[----:B------:R-:W-:Y:S01]  /*6c20*/  FMUL R15, R24, R15 ;  /* 0x0000000f180f7220 */ /* 0x000fe20000400000 */
[----:B------:R-:W-:Y:S01]  /*6c30*/  F2FP.TF32.F32.PACK_B R6, R6 ;  /* 0x00000006ff06723e */ /* 0x000fe200024050ff */
[C---:B------:R-:W-:Y:S01]  /*6c40*/  FFMA R9, R27.reuse, R3, R9 ;  /* 0x000000031b097223 */ /* 0x040fe20000000009 */
[C---:B------:R-:W-:Y:S01]  /*6c50*/  FFMA R10, R27.reuse, R16, R10 ;  /* 0x000000101b0a7223 */ /* 0x040fe2000000000a */
[----:B------:R-:W-:Y:S01]  /*6c60*/  FFMA R11, R27, R2, R15 ;  /* 0x000000021b0b7223 */ /* 0x000fe2000000000f */
[----:B------:R-:W-:Y:S01]  /*6c70*/  LOP3.LUT R2, R37, 0xffffe000, RZ, 0xc0, !PT ;  /* 0xffffe00025027812 */ /* 0x000fe200078ec0ff */
[----:B------:R-:W-:Y:S01]  /*6c80*/  FFMA R12, R27, R0, R12 ;  /* 0x000000001b0c7223 */ /* 0x000fe2000000000c */
[----:B------:R-:W-:Y:S01]  /*6c90*/  LOP3.LUT R3, R38, 0xffffe000, RZ, 0xc0, !PT ;  /* 0xffffe00026037812 */ /* 0x000fe200078ec0ff */
[C---:B------:R-:W-:Y:S01]  /*6ca0*/  FMUL R14, R24.reuse, R18 ;  /* 0x00000012180e7220 */ /* 0x040fe20000400000 */
[----:B------:R-:W-:Y:S01]  /*6cb0*/  LOP3.LUT R0, R39, 0xffffe000, RZ, 0xc0, !PT ;  /* 0xffffe00027007812 */ /* 0x000fe200078ec0ff */
[----:B------:R-:W-:Y:S01]  /*6cc0*/  FMUL R19, R24, R19 ;  /* 0x0000001318137220 */ /* 0x000fe20000400000 */
[----:B------:R-:W-:Y:S01]  /*6cd0*/  F2FP.TF32.F32.PACK_B R7, R7 ;  /* 0x00000007ff07723e */ /* 0x000fe200024050ff */
[C---:B------:R-:W-:Y:S01]  /*6ce0*/  FFMA R13, R27.reuse, R2, R13 ;  /* 0x000000021b0d7223 */ /* 0x040fe2000000000d */
[C---:B------:R-:W-:Y:S01]  /*6cf0*/  FFMA R14, R27.reuse, R3, R14 ;  /* 0x000000031b0e7223 */ /* 0x040fe2000000000e */
[----:B------:R-:W-:Y:S01]  /*6d00*/  FFMA R15, R27, R0, R19 ;  /* 0x000000001b0f7223 */ /* 0x000fe20000000013 */
[----:B------:R-:W-:Y:S01]  /*6d10*/  F2FP.TF32.F32.PACK_B R8, R8 ;  /* 0x00000008ff08723e */ /* 0x000fe200024050ff */
[----:B------:R1:W-:Y:S01]  /*6d20*/  STSM.16.M88.4 [R69+0x400], R4 ;  /* 0x0004000445007844 */ /* 0x0003e20000000200 */
[----:B------:R-:W-:Y:S02]  /*6d30*/  F2FP.TF32.F32.PACK_B R9, R9 ;  /* 0x00000009ff09723e */ /* 0x000fe400024050ff */
[----:B------:R-:W-:Y:S02]  /*6d40*/  F2FP.TF32.F32.PACK_B R10, R10 ;  /* 0x0000000aff0a723e */ /* 0x000fe400024050ff */
[----:B------:R-:W-:Y:S02]  /*6d50*/  F2FP.TF32.F32.PACK_B R11, R11 ;  /* 0x0000000bff0b723e */ /* 0x000fe400024050ff */
[----:B------:R-:W-:Y:S02]  /*6d60*/  F2FP.TF32.F32.PACK_B R12, R12 ;  /* 0x0000000cff0c723e */ /* 0x000fe400024050ff */
[----:B------:R-:W-:Y:S01]  /*6d70*/  F2FP.TF32.F32.PACK_B R13, R13 ;  /* 0x0000000dff0d723e */ /* 0x000fe200024050ff */
[----:B------:R1:W-:Y:S01]  /*6d80*/  STSM.16.M88.4 [R71], R8 ;  /* 0x0000000847007844 */ /* 0x0003e20000000200 */
[----:B------:R-:W-:Y:S02]  /*6d90*/  F2FP.TF32.F32.PACK_B R14, R14 ;  /* 0x0000000eff0e723e */ /* 0x000fe400024050ff */
[----:B------:R-:W-:Y:S05]  /*6da0*/  F2FP.TF32.F32.PACK_B R15, R15 ;  /* 0x0000000fff0f723e */ /* 0x000fea00024050ff */
[----:B------:R1:W-:Y:S01]  /*6db0*/  STSM.16.M88.4 [R72], R12 ;  /* 0x0000000c48007844 */ /* 0x0003e20000000200 */
[----:B------:R-:W-:Y:S01]  /*6dc0*/  @!PT LDS RZ, [RZ] ;  /* 0x00000000fffff984 */ /* 0x000fe20000000800 */
[----:B------:R-:W-:Y:S01]  /*6dd0*/  @!PT LDS RZ, [RZ] ;  /* 0x00000000fffff984 */ /* 0x000fe20000000800 */
[----:B------:R-:W-:Y:S01]  /*6de0*/  @!PT LDS RZ, [RZ] ;  /* 0x00000000fffff984 */ /* 0x000fe20000000800 */
[----:B------:R-:W-:Y:S01]  /*6df0*/  @!PT LDS RZ, [RZ] ;  /* 0x00000000fffff984 */ /* 0x000fe20000000800 */
[----:B------:R2:W-:Y:S07]  /*6e00*/  MEMBAR.ALL.CTA ;  /* 0x0000000000007992 */ /* 0x0005ee0000008000 */
[----:B--2---:R-:W2:Y:S02]  /*6e10*/  FENCE.VIEW.ASYNC.S ;  /* 0x00000000000073c6 */ /* 0x004ea40000000000 */
[----:B--2---:R-:W-:Y:S06]  /*6e20*/  BAR.SYNC.DEFER_BLOCKING 0x1, 0x80 ;  /* 0x0042000000007b1d */ /* 0x004fec0000010000 */
[----:B------:R-:W-:Y:S05]  /*6e30*/  @P0 BRA `(.L_x_110) ;  /* 0x0000000000280947 */ /* 0x000fea0003800000 */
[----:B------:R-:W2:Y:S01]  /*6e40*/  LDCU.64 UR6, c[0x0][0x348] ;  /* 0x00006900ff0677ac */ /* 0x000ea20008000a00 */
[----:B------:R-:W-:Y:S01]  /*6e50*/  UIADD3 UR4, UPT, UPT, UR44, 0x400, URZ ;  /* 0x000004002c047890 */ /* 0x000fe2000fffe0ff */
[----:B------:R-:W-:Y:S05]  /*6e60*/  UMOV UR51, UR36 ;  /* 0x0000002400337c82 */ /* 0x000fea0008000000 */
[----:B------:R-:W-:Y:S04]  /*6e70*/  MOV R57, UR4 ;  /* 0x0000000400397c02 */ /* 0x000fe80008000f00 */
[----:B------:R-:W-:Y:S01]  /*6e80*/  R2UR UR48, R57 ;  /* 0x00000000393072ca */ /* 0x000fe200000e0000 */
[----:B--2---:R-:W-:Y:S04]  /*6e90*/  UIADD3 UR4, UP0, UPT, UR6, 0x680, URZ ;  /* 0x0000068006047890 */ /* 0x004fe8000ff1e0ff */
[----:B------:R-:W-:Y:S09]  /*6ea0*/  UIADD3.X UR5, UPT, UPT, URZ, UR7, URZ, UP0, !UPT ;  /* 0x00000007ff057290 */ /* 0x000ff200087fe4ff */
[----:B------:R2:W-:Y:S01]  /*6eb0*/  UTMASTG.3D [UR48], [UR4] ;  /* 0x00000030040073b5 */ /* 0x0005e20008010000 */
[----:B------:R0:W-:Y:S01]  /*6ec0*/  UTMACMDFLUSH ;  /* 0x00000000000079b7 */ /* 0x0001e20000000000 */
[----:B--2---:R-:W-:Y:S04]  /*6ed0*/  DEPBAR.LE SB0, 0x1 ;  /* 0x000080400000791a */ /* 0x004fe80000000000 */
.L_x_110:
[----:B------:R-:W-:Y:S05]  /*6ee0*/  BSYNC.RECONVERGENT B0 ;  /* 0x0000000000007941 */ /* 0x000fea0003800200 */
.L_x_109:
[----:B------:R-:W-:Y:S01]  /*6ef0*/  BAR.SYNC.DEFER_BLOCKING 0x1, 0x80 ;  /* 0x0042000000007b1d */ /* 0x000fe20000010000 */
[----:B------:R-:W-:Y:S01]  /*6f00*/  ISETP.NE.AND P1, PT, R68, RZ, PT ;  /* 0x000000ff4400720c */ /* 0x000fe20003f25270 */
[----:B------:R-:W-:Y:S01]  /*6f10*/  UISETP.NE.AND UP0, UPT, UR47, URZ, UPT ;  /* 0x000000ff2f00728c */ /* 0x000fe2000bf05270 */
[----:B------:R-:W-:Y:S11]  /*6f20*/  LEA R2, R73, UR44, 0x3 ;  /* 0x0000002c49027c11 */ /* 0x000ff6000f8e18ff */
[----:B------:R-:W-:Y:S01]  /*6f30*/  @P1 SHF.L.U32 R3, R62, 0x1f, RZ ;  /* 0x0000001f3e031819 */ /* 0x000fe200000006ff */
[----:B------:R-:W-:Y:S06]  /*6f40*/  BRA.U !UP0, `(.L_x_111) ;  /* 0x0000000108247547 */ /* 0x000fec000b800000 */
[----:B-1----:R-:W-:Y:S01]  /*6f50*/  IMAD.U32 R4, RZ, RZ, UR46 ;  /* 0x0000002eff047e24 */ /* 0x002fe2000f8e00ff */
[----:B------:R-:W-:Y:S01]  /*6f60*/  MOV R0, UR52 ;  /* 0x0000003400007c02 */ /* 0x000fe20008000f00 */
[----:B------:R-:W-:Y:S03]  /*6f70*/  UIADD3 UR4, UPT, UPT, UR46, 0x1, URZ ;  /* 0x000000012e047890 */ /* 0x000fe6000fffe0ff */
[----:B------:R-:W-:Y:S01]  /*6f80*/  @P1 LEA R4, R4, UR44, 0x3 ;  /* 0x0000002c04041c11 */ /* 0x000fe2000f8e18ff */
[----:B------:R-:W-:Y:S04]  /*6f90*/  UISETP.NE.AND UP0, UPT, UR4, 0x4, UPT ;  /* 0x000000040400788c */ /* 0x000fe8000bf05270 */
[----:B------:R-:W-:Y:S01]  /*6fa0*/  @P1 VIADD R4, R4, 0x60 ;  /* 0x0000006004041836 */ /* 0x000fe20000000000 */
[----:B------:R-:W-:Y:S04]  /*6fb0*/  USEL UR46, UR4, URZ, UP0 ;  /* 0x000000ff042e7287 */ /* 0x000fe80008000000 */
[----:B------:R-:W-:Y:S04]  /*6fc0*/  @P1 PRMT R0, R0, 0x654, R4 ;  /* 0x0000065400001816 */ /* 0x000fe80000000004 */
[----:B------:R2:W-:Y:S04]  /*6fd0*/  @P1 SYNCS.ARRIVE.TRANS64.RED.A1T0 RZ, [R0+URZ], RZ ;  /* 0x000000ff00ff19a7 */ /* 0x0005e800081004ff */
.L_x_111:
[----:B------:R-:W3:Y:S01]  /*6fe0*/  @P1 SYNCS.PHASECHK.TRANS64.TRYWAIT P0, [R2+URZ+0x40], R3 ;  /* 0x00004003020015a7 */ /* 0x000ee200080011ff */
[----:B------:R-:W-:Y:S01]  /*6ff0*/  BSSY B1, `(.L_x_112) ;  /* 0x0000017000017945 */ /* 0x000fe20003800000 */
[----:B---3--:R-:W-:Y:S03]  /*7000*/  @P1 SEL R75, RZ, 0x1, !P0 ;  /* 0x00000001ff4b1807 */ /* 0x008fe60004000000 */
[----:B------:R-:W-:Y:S05]  /*7010*/  @!P1 BRA `(.L_x_113) ;  /* 0x0000000000509947 */ /* 0x000fea0003800000 */
[----:B------:R-:W-:Y:S01]  /*7020*/  ISETP.NE.AND P1, PT, R76, RZ, PT ;  /* 0x000000ff4c00720c */ /* 0x000fe20003f25270 */
[----:B------:R-:W-:Y:S01]  /*7030*/  BSSY B0, `(.L_x_114) ;  /* 0x000000a000007945 */ /* 0x000fe20003800000 */
[----:B------:R-:W-:Y:S11]  /*7040*/  ISETP.NE.AND P0, PT, R75, RZ, PT ;  /* 0x000000ff4b00720c */ /* 0x000ff60003f05270 */
[----:B-1----:R-:W-:Y:S04]  /*7050*/  @P1 IMAD R5, R73, 0x2000, R74 ;  /* 0x0000200049051824 */ /* 0x002fe800078e024a */
[----:B------:R-:W-:Y:S05]  /*7060*/  @P1 VIADD R4, R5, UR44 ;  /* 0x0000002c05041c36 */ /* 0x000fea0008000000 */
[----:B------:R-:W-:Y:S01]  /*7070*/  @P1 IADD3 R3, PT, PT, R77, R4, RZ ;  /* 0x000000044d031210 */ /* 0x000fe20007ffe0ff */
[----:B------:R-:W-:Y:S01]  /*7080*/  @P1 IMAD.IADD R4, R63, 0x1, R4 ;  /* 0x000000013f041824 */ /* 0x000fe200078e0204 */
[----:B------:R-:W-:Y:S06]  /*7090*/  @P0 BRA `(.L_x_115) ;  /* 0x00000000000c0947 */ /* 0x000fec0003800000 */
[----:B--2---:R-:W-:Y:S04]  /*70a0*/  SHF.L.U32 R0, R62, 0x1f, RZ ;  /* 0x0000001f3e007819 */ /* 0x004fe800000006ff */
[----:B------:R-:W1:Y:S02]  /*70b0*/  SYNCS.PHASECHK.TRANS64.TRYWAIT P0, [R2+URZ+0x40], R0 ;  /* 0x00004000020075a7 */ /* 0x000e6400080011ff */
[----:B-1----:R-:W-:Y:S05]  /*70c0*/  @!P0 BRA `(.L_x_116) ;  /* 0x0000002800488947 */ /* 0x002fea0003800000 */
.L_x_115:
[----:B------:R-:W-:Y:S05]  /*70d0*/  BSYNC B0 ;  /* 0x0000000000007941 */ /* 0x000fea0003800000 */
.L_x_114:
[----:B------:R-:W-:Y:S02]  /*70e0*/  ISETP.NE.AND P0, PT, R76, RZ, PT ;  /* 0x000000ff4c00720c */ /* 0x000fe40003f05270 */
[----:B------:R-:W-:Y:S11]  /*70f0*/  IADD3 R73, PT, PT, R73, 0x1, RZ ;  /* 0x0000000149497810 */ /* 0x000ff60007ffe0ff */
[----:B-12---:R-:W-:Y:S01]  /*7100*/  @P0 IMAD.IADD R0, R63, 0x1, R3 ;  /* 0x000000013f000824 */ /* 0x006fe200078e0203 */
[----:B------:R-:W-:Y:S05]  /*7110*/  @P0 WARPSYNC.ALL ;  /* 0x0000000000000948 */ /* 0x000fea0003800000 */
[----:B------:R3:W4:Y:S04]  /*7120*/  @P0 LDSM.16.M88.4 R44, [R5+UR44+0x400] ;  /* 0x0004002c052c083b */ /* 0x0007280008000200 */
[----:B------:R3:W1:Y:S04]  /*7130*/  @P0 LDSM.16.M88.4 R40, [R4+0x400] ;  /* 0x000400000428083b */ /* 0x0006680000000200 */
[----:B------:R3:W2:Y:S04]  /*7140*/  @P0 LDSM.16.M88.4 R32, [R3+0x400] ;  /* 0x000400000320083b */ /* 0x0006a80000000200 */
[----:B------:R3:W1:Y:S02]  /*7150*/  @P0 LDSM.16.M88.4 R36, [R0+0x400] ;  /* 0x000400000024083b */ /* 0x0006640000000200 */
.L_x_113:
[----:B------:R-:W-:Y:S05]  /*7160*/  BSYNC B1 ;  /* 0x0000000000017941 */ /* 0x000fea0003800000 */
.L_x_112:
[----:B--23--:R-:W-:Y:S05]  /*7170*/  VIADD R0, R25, 0x20 ;  /* 0x0000002019007836 */ /* 0x00cfea0000000000 */
[----:B------:R-:W-:Y:S04]  /*7180*/  SHF.R.U32.HI R0, RZ, 0x15, R0 ;  /* 0x00000015ff007819 */ /* 0x000fe80000011600 */
[----:B------:R-:W-:Y:S11]  /*7190*/  LOP3.LUT P0, RZ, R0, 0x3, R54, 0x48, !PT ;  /* 0x0000000300ff7812 */ /* 0x000ff60007804836 */
[----:B------:R-:W-:Y:S02]  /*71a0*/  @!UPT UIADD3 URZ, UPT, UPT, URZ, URZ, URZ ;  /* 0x000000fffffff290 */ /* 0x000fe4000fffe0ff */
[----:B------:R-:W-:Y:S05]  /*71b0*/  @!P0 BRA `(.L_x_117) ;  /* 0x0000000000408947 */ /* 0x000fea0003800000 */
[----:B------:R-:W2:Y:S01]  /*71c0*/  LDCU.64 UR8, c[0x4][0x70] ;  /* 0x01000e00ff0877ac */ /* 0x000ea20008000a00 */
[----:B------:R-:W-:Y:S01]  /*71d0*/  MOV R3, 0x0 ;  /* 0x0000000000037802 */ /* 0x000fe20000000f00 */
[----:B-1----:R-:W-:Y:S02]  /*71e0*/  HFMA2 R12, -RZ, RZ, 0, 5.9604644775390625e-08 ;  /* 0x00000001ff0c7431 */ /* 0x002fe400000001ff */
[----:B------:R-:W-:Y:S02]  /*71f0*/  IMAD.MOV.U32 R8, RZ, RZ, 0x192 ;  /* 0x00000192ff087424 */ /* 0x000fe400078e00ff */
[----:B------:R-:W-:Y:S01]  /*7200*/  IMAD.MOV.U32 R13, RZ, RZ, RZ ;  /* 0x000000ffff0d7224 */ /* 0x000fe200078e00ff */
[----:B------:R-:W1:Y:S01]  /*7210*/  LDCU.64 UR6, c[0x4][0x78] ;  /* 0x01000f00ff0677ac */ /* 0x000e620008000a00 */
[----:B------:R-:W3:Y:S01]  /*7220*/  LDC.64 R2, c[0x4][R3] ;  /* 0x0100000003027b82 */ /* 0x000ee20000000a00 */
[----:B------:R-:W5:Y:S01]  /*7230*/  LDCU.64 UR4, c[0x4][0x10] ;  /* 0x01000200ff0477ac */ /* 0x000f620008000a00 */
[----:B--2---:R-:W-:Y:S01]  /*7240*/  MOV R5, UR9 ;  /* 0x0000000900057c02 */ /* 0x004fe20008000f00 */
[----:B------:R-:W-:Y:S01]  /*7250*/  IMAD.U32 R4, RZ, RZ, UR8 ;  /* 0x00000008ff047e24 */ /* 0x000fe2000f8e00ff */
[----:B-1----:R-:W-:Y:S01]  /*7260*/  MOV R7, UR7 ;  /* 0x0000000700077c02 */ /* 0x002fe20008000f00 */
[----:B------:R-:W-:Y:S01]  /*7270*/  IMAD.U32 R6, RZ, RZ, UR6 ;  /* 0x00000006ff067e24 */ /* 0x000fe2000f8e00ff */
[----:B-----5:R-:W-:Y:S01]  /*7280*/  MOV R11, UR5 ;  /* 0x00000005000b7c02 */ /* 0x020fe20008000f00 */
[----:B------:R-:W-:Y:S02]  /*7290*/  IMAD.U32 R10, RZ, RZ, UR4 ;  /* 0x00000004ff0a7e24 */ /* 0x000fe4000f8e00ff */
[----:B------:R-:W-:Y:S07]  /*72a0*/  LEPC R20, `(.L_x_117) ;  /* 0x000000001014794e */ /* 0x000fee0000000000 */
[----:B---34-:R-:W-:Y:S05]  /*72b0*/  CALL.ABS.NOINC R2 ;  /* 0x0000000002007343 */ /* 0x018fea0003c00000 */
.L_x_117:
[----:B------:R-:W-:Y:S01]  /*72c0*/  ISETP.NE.AND P6, PT, R68, RZ, PT ;  /* 0x000000ff4400720c */ /* 0x000fe20003fc5270 */
[----:B------:R-:W-:Y:S05]  /*72d0*/  WARPSYNC.ALL ;  /* 0x0000000000007948 */ /* 0x000fea0003800000 */
[----:B------:R-:W-:Y:S01]  /*72e0*/  R2UR UR4, R25 ;  /* 0x00000000190472ca */ /* 0x000fe200000e0000 */
[----:B------:R-:W-:Y:S01]  /*72f0*/  IMAD.U32 R0, RZ, RZ, UR46 ;  /* 0x0000002eff007e24 */ /* 0x000fe2000f8e00ff */
[----:B----4-:R-:W-:Y:S01]  /*7300*/  LOP3.LUT R20, R44, 0xffffe000, RZ, 0xc0, !PT ;  /* 0xffffe0002c147812 */ /* 0x010fe200078ec0ff */
[----:B------:R-:W-:Y:S01]  /*7310*/  IMAD.U32 R21, RZ, RZ, UR52 ;  /* 0x00000034ff157e24 */ /* 0x000fe2000f8e00ff */
[----:B------:R-:W-:Y:S01]  /*7320*/  ISETP.NE.AND P0, PT, R65, RZ, PT ;  /* 0x000000ff4100720c */ /* 0x000fe20003f05270 */
[----:B------:R-:W-:Y:S02]  /*7330*/  BSSY.RECONVERGENT B0, `(.L_x_118) ;  /* 0x000005c000007945 */ /* 0x000fe40003800200 */
[----:B------:R-:W-:Y:S05]  /*7340*/  @P6 LEA R0, R0, UR44, 0x3 ;  /* 0x0000002c00006c11 */ /* 0x000fea000f8e18ff */
[----:B------:R-:W-:Y:S01]  /*7350*/  @P6 VIADD R0, R0, 0x60 ;  /* 0x0000006000006836 */ /* 0x000fe20000000000 */
[----:B-1----:R-:W1:Y:S04]  /*7360*/  LDTM.16dp128bit.x8 R4, tmem[UR4+0x20] ;  /* 0x00002004000479ee */ /* 0x002e680008180000 */
[----:B------:R-:W-:Y:S01]  /*7370*/  @P6 PRMT R21, R21, 0x654, R0 ;  /* 0x0000065415156816 */ /* 0x000fe20000000000 */
[C---:B-1----:R-:W-:Y:S01]  /*7380*/  FMUL R0, R24.reuse, R4 ;  /* 0x0000000418007220 */ /* 0x042fe20000400000 */
[C---:B------:R-:W-:Y:S01]  /*7390*/  FMUL R4, R24.reuse, R8 ;  /* 0x0000000818047220 */ /* 0x040fe20000400000 */
[C---:B------:R-:W-:Y:S01]  /*73a0*/  FMUL R8, R24.reuse, R12 ;  /* 0x0000000c18087220 */ /* 0x040fe20000400000 */
[C---:B------:R-:W-:Y:S01]  /*73b0*/  FMUL R12, R24.reuse, R16 ;  /* 0x00000010180c7220 */ /* 0x040fe20000400000 */
[----:B------:R-:W-:Y:S01]  /*73c0*/  LOP3.LUT R16, R45, 0xffffe000, RZ, 0xc0, !PT ;  /* 0xffffe0002d107812 */ /* 0x000fe200078ec0ff */
[C---:B------:R-:W-:Y:S01]  /*73d0*/  FMUL R2, R24.reuse, R5 ;  /* 0x0000000518027220 */ /* 0x040fe20000400000 */
[C---:B------:R-:W-:Y:S01]  /*73e0*/  FMUL R3, R24.reuse, R6 ;  /* 0x0000000618037220 */ /* 0x040fe20000400000 */
[----:B------:R-:W-:Y:S01]  /*73f0*/  FMUL R5, R24, R9 ;  /* 0x0000000918057220 */ /* 0x000fe20000400000 */
[----:B------:R-:W-:Y:S01]  /*7400*/  FFMA R28, R27, R20, R0 ;  /* 0x000000141b1c7223 */ /* 0x000fe20000000000 */
[----:B------:R-:W-:Y:S01]  /*7410*/  LOP3.LUT R0, R46, 0xffffe000, RZ, 0xc0, !PT ;  /* 0xffffe0002e007812 */ /* 0x000fe200078ec0ff */
[C---:B------:R-:W-:Y:S01]  /*7420*/  FMUL R6, R24.reuse, R10 ;  /* 0x0000000a18067220 */ /* 0x040fe20000400000 */
[C---:B------:R-:W-:Y:S01]  /*7430*/  FMUL R9, R24.reuse, R13 ;  /* 0x0000000d18097220 */ /* 0x040fe20000400000 */
[C---:B------:R-:W-:Y:S01]  /*7440*/  FMUL R10, R24.reuse, R14 ;  /* 0x0000000e180a7220 */ /* 0x040fe20000400000 */
[----:B------:R-:W-:Y:S01]  /*7450*/  F2FP.TF32.F32.PACK_B R28, R28 ;  /* 0x0000001cff1c723e */ /* 0x000fe200024050ff */
[C---:B------:R-:W-:Y:S01]  /*7460*/  FMUL R13, R24.reuse, R17 ;  /* 0x00000011180d7220 */ /* 0x040fe20000400000 */
[----:B------:R-:W-:Y:S01]  /*7470*/  LOP3.LUT R17, R47, 0xffffe000, RZ, 0xc0, !PT ;  /* 0xffffe0002f117812 */ /* 0x000fe200078ec0ff */
[----:B------:R-:W-:Y:S01]  /*7480*/  FMUL R14, R24, R18 ;  /* 0x00000012180e7220 */ /* 0x000fe20000400000 */
[----:B------:R-:W-:Y:S01]  /*7490*/  LOP3.LUT R18, R40, 0xffffe000, RZ, 0xc0, !PT ;  /* 0xffffe00028127812 */ /* 0x000fe200078ec0ff */
[----:B------:R-:W-:Y:S01]  /*74a0*/  FFMA R29, R27, R16, R2 ;  /* 0x000000101b1d7223 */ /* 0x000fe20000000002 */
[----:B------:R-:W-:Y:S01]  /*74b0*/  LOP3.LUT R2, R41, 0xffffe000, RZ, 0xc0, !PT ;  /* 0xffffe00029027812 */ /* 0x000fe200078ec0ff */
[----:B------:R-:W-:Y:S01]  /*74c0*/  FMUL R7, R24, R7 ;  /* 0x0000000718077220 */ /* 0x000fe20000400000 */
[----:B------:R-:W-:Y:S01]  /*74d0*/  LOP3.LUT R16, R33, 0xffffe000, RZ, 0xc0, !PT ;  /* 0xffffe00021107812 */ /* 0x000fe200078ec0ff */
[C---:B------:R-:W-:Y:S01]  /*74e0*/  FFMA R30, R27.reuse, R0, R3 ;  /* 0x000000001b1e7223 */ /* 0x040fe20000000003 */
[----:B------:R-:W-:Y:S01]  /*74f0*/  LOP3.LUT R0, R42, 0xffffe000, RZ, 0xc0, !PT ;  /* 0xffffe0002a007812 */ /* 0x000fe200078ec0ff */
[C---:B------:R-:W-:Y:S01]  /*7500*/  FFMA R31, R27.reuse, R17, R7 ;  /* 0x000000111b1f7223 */ /* 0x040fe20000000007 */
[----:B------:R-:W-:Y:S01]  /*7510*/  LOP3.LUT R3, R32, 0xffffe000, RZ, 0xc0, !PT ;  /* 0xffffe00020037812 */ /* 0x000fe200078ec0ff */
[C---:B------:R-:W-:Y:S01]  /*7520*/  FFMA R4, R27.reuse, R18, R4 ;  /* 0x000000121b047223 */ /* 0x040fe20000000004 */
[----:B------:R-:W-:Y:S01]  /*7530*/  F2FP.TF32.F32.PACK_B R29, R29 ;  /* 0x0000001dff1d723e */ /* 0x000fe200024050ff */
[----:B------:R-:W-:Y:S01]  /*7540*/  FFMA R5, R27, R2, R5 ;  /* 0x000000021b057223 */ /* 0x000fe20000000005 */
[----:B------:R-:W-:Y:S01]  /*7550*/  LOP3.LUT R2, R43, 0xffffe000, RZ, 0xc0, !PT ;  /* 0xffffe0002b027812 */ /* 0x000fe200078ec0ff */
[----:B------:R-:W-:Y:S01]  /*7560*/  FMUL R11, R24, R11 ;  /* 0x0000000b180b7220 */ /* 0x000fe20000400000 */
[----:B------:R-:W-:Y:S01]  /*7570*/  F2FP.TF32.F32.PACK_B R30, R30 ;  /* 0x0000001eff1e723e */ /* 0x000fe200024050ff */
[C---:B------:R-:W-:Y:S01]  /*7580*/  FFMA R6, R27.reuse, R0, R6 ;  /* 0x000000001b067223 */ /* 0x040fe20000000006 */
[----:B------:R-:W-:Y:S01]  /*7590*/  LOP3.LUT R0, R34, 0xffffe000, RZ, 0xc0, !PT ;  /* 0xffffe00022007812 */ /* 0x000fe200078ec0ff */
[----:B------:R-:W-:Y:S01]  /*75a0*/  FFMA R7, R27, R2, R11 ;  /* 0x000000021b077223 */ /* 0x000fe2000000000b */
[----:B------:R-:W-:Y:S01]  /*75b0*/  LOP3.LUT R2, R35, 0xffffe000, RZ, 0xc0, !PT ;  /* 0xffffe00023027812 */ /* 0x000fe200078ec0ff */
[----:B------:R-:W-:Y:S01]  /*75c0*/  FFMA R8, R27, R3, R8 ;  /* 0x000000031b087223 */ /* 0x000fe20000000008 */
[----:B------:R-:W-:Y:S01]  /*75d0*/  LOP3.LUT R3, R37, 0xffffe000, RZ, 0xc0, !PT ;  /* 0xffffe00025037812 */ /* 0x000fe200078ec0ff */
[C---:B------:R-:W-:Y:S01]  /*75e0*/  FFMA R9, R27.reuse, R16, R9 ;  /* 0x000000101b097223 */ /* 0x040fe20000000009 */
[----:B------:R-:W-:Y:S01]  /*75f0*/  F2FP.TF32.F32.PACK_B R31, R31 ;  /* 0x0000001fff1f723e */ /* 0x000fe200024050ff */
[----:B------:R-:W-:Y:S01]  /*7600*/  FMUL R15, R24, R15 ;  /* 0x0000000f180f7220 */ /* 0x000fe20000400000 */
[----:B------:R-:W-:Y:S01]  /*7610*/  LOP3.LUT R16, R38, 0xffffe000, RZ, 0xc0, !PT ;  /* 0xffffe00026107812 */ /* 0x000fe200078ec0ff */
[C---:B------:R-:W-:Y:S01]  /*7620*/  FFMA R10, R27.reuse, R0, R10 ;  /* 0x000000001b0a7223 */ /* 0x040fe2000000000a */
[----:B------:R-:W-:Y:S01]  /*7630*/  LOP3.LUT R0, R36, 0xffffe000, RZ, 0xc0, !PT ;  /* 0xffffe00024007812 */ /* 0x000fe200078ec0ff */
[----:B------:R-:W-:Y:S01]  /*7640*/  FFMA R11, R27, R2, R15 ;  /* 0x000000021b0b7223 */ /* 0x000fe2000000000f */
[----:B------:R-:W-:Y:S01]  /*7650*/  LOP3.LUT R2, R39, 0xffffe000, RZ, 0xc0, !PT ;  /* 0xffffe00027027812 */ /* 0x000fe200078ec0ff */
[----:B------:R1:W-:Y:S01]  /*7660*/  STSM.16.M88.4 [R70+0x2400], R28 ;  /* 0x0024001c46007844 */ /* 0x0003e20000000200 */
[----:B------:R-:W-:Y:S01]  /*7670*/  F2FP.TF32.F32.PACK_B R4, R4 ;  /* 0x00000004ff04723e */ /* 0x000fe200024050ff */
[----:B------:R-:W-:Y:S01]  /*7680*/  FMUL R19, R24, R19 ;  /* 0x0000001318137220 */ /* 0x000fe20000400000 */
[----:B------:R-:W-:Y:S01]  /*7690*/  F2FP.TF32.F32.PACK_B R5, R5 ;  /* 0x00000005ff05723e */ /* 0x000fe200024050ff */
[C---:B------:R-:W-:Y:S01]  /*76a0*/  FFMA R12, R27.reuse, R0, R12 ;  /* 0x000000001b0c7223 */ /* 0x040fe2000000000c */
[----:B------:R-:W-:Y:S01]  /*76b0*/  F2FP.TF32.F32.PACK_B R6, R6 ;  /* 0x00000006ff06723e */ /* 0x000fe200024050ff */
[C---:B------:R-:W-:Y:S01]  /*76c0*/  FFMA R13, R27.reuse, R3, R13 ;  /* 0x000000031b0d7223 */ /* 0x040fe2000000000d */
[----:B------:R-:W-:Y:S01]  /*76d0*/  F2FP.TF32.F32.PACK_B R7, R7 ;  /* 0x00000007ff07723e */ /* 0x000fe200024050ff */
[C---:B------:R-:W-:Y:S01]  /*76e0*/  FFMA R14, R27.reuse, R16, R14 ;  /* 0x000000101b0e7223 */ /* 0x040fe2000000000e */
[----:B------:R-:W-:Y:S01]  /*76f0*/  FFMA R15, R27, R2, R19 ;  /* 0x000000021b0f7223 */ /* 0x000fe20000000013 */
[----:B------:R-:W-:Y:S02]  /*7700*/  F2FP.TF32.F32.PACK_B R8, R8 ;  /* 0x00000008ff08723e */ /* 0x000fe400024050ff */
[----:B------:R1:W-:Y:S01]  /*7710*/  STSM.16.M88.4 [R69+0x2400], R4 ;  /* 0x0024000445007844 */ /* 0x0003e20000000200 */
[----:B------:R-:W-:Y:S02]  /*7720*/  F2FP.TF32.F32.PACK_B R9, R9 ;  /* 0x00000009ff09723e */ /* 0x000fe400024050ff */
[----:B------:R-:W-:Y:S02]  /*7730*/  F2FP.TF32.F32.PACK_B R10, R10 ;  /* 0x0000000aff0a723e */ /* 0x000fe400024050ff */
[----:B------:R-:W-:Y:S02]  /*7740*/  F2FP.TF32.F32.PACK_B R11, R11 ;  /* 0x0000000bff0b723e */ /* 0x000fe400024050ff */
[----:B------:R-:W-:Y:S02]  /*7750*/  F2FP.TF32.F32.PACK_B R12, R12 ;  /* 0x0000000cff0c723e */ /* 0x000fe400024050ff */
[----:B------:R-:W-:Y:S01]  /*7760*/  F2FP.TF32.F32.PACK_B R13, R13 ;  /* 0x0000000dff0d723e */ /* 0x000fe200024050ff */
[----:B------:R1:W-:Y:S01]  /*7770*/  STSM.16.M88.4 [R71+0x2000], R8 ;  /* 0x0020000847007844 */ /* 0x0003e20000000200 */
[----:B------:R-:W-:Y:S02]  /*7780*/  F2FP.TF32.F32.PACK_B R14, R14 ;  /* 0x0000000eff0e723e */ /* 0x000fe400024050ff */
[----:B------:R-:W-:Y:S02]  /*7790*/  F2FP.TF32.F32.PACK_B R15, R15 ;  /* 0x0000000fff0f723e */ /* 0x000fe400024050ff */
[----:B------:R-:W-:Y:S02]  /*77a0*/  LEA R0, R73, UR44, 0x3 ;  /* 0x0000002c49007c11 */ /* 0x000fe4000f8e18ff */
[----:B------:R-:W-:Y:S01]  /*77b0*/  @P6 SHF.L.U32 R2, R62, 0x1f, RZ ;  /* 0x0000001f3e026819 */ /* 0x000fe200000006ff */
[----:B------:R1:W-:Y:S01]  /*77c0*/  STSM.16.M88.4 [R72+0x2000], R12 ;  /* 0x0020000c48007844 */ /* 0x0003e20000000200 */
        /* <DEDUP_REMOVED lines=9> */
[----:B------:R-:W-:Y:S02]  /*7860*/  UIADD3 UR9, UPT, UPT, UR49, 0x20, URZ ;  /* 0x0000002031097890 */ /* 0x000fe4000fffe0ff */
[----:B------:R-:W-:Y:S01]  /*7870*/  UIADD3 UR8, UPT, UPT, UR44, 0x2400, URZ ;  /* 0x000024002c087890 */ /* 0x000fe2000fffe0ff */
[----:B------:R-:W-:Y:S01]  /*7880*/  UMOV UR10, UR50 ;  /* 0x00000032000a7c82 */ /* 0x000fe20008000000 */
[----:B------:R-:W-:Y:S01]  /*7890*/  UMOV UR11, UR36 ;  /* 0x00000024000b7c82 */ /* 0x000fe20008000000 */
[----:B--2---:R-:W-:Y:S04]  /*78a0*/  UIADD3 UR4, UP0, UPT, UR6, 0x680, URZ ;  /* 0x0000068006047890 */ /* 0x004fe8000ff1e0ff */
[----:B------:R-:W-:Y:S09]  /*78b0*/  UIADD3.X UR5, UPT, UPT, URZ, UR7, URZ, UP0, !UPT ;  /* 0x00000007ff057290 */ /* 0x000ff200087fe4ff */
[----:B------:R2:W-:Y:S01]  /*78c0*/  UTMASTG.3D [UR8], [UR4] ;  /* 0x00000008040073b5 */ /* 0x0005e20008010000 */
[----:B------:R0:W-:Y:S01]  /*78d0*/  UTMACMDFLUSH ;  /* 0x00000000000079b7 */ /* 0x0001e20000000000 */
[----:B--2---:R-:W-:Y:S04]  /*78e0*/  DEPBAR.LE SB0, 0x1 ;  /* 0x000080400000791a */ /* 0x004fe80000000000 */
.L_x_119:
[----:B------:R-:W-:Y:S05]  /*78f0*/  BSYNC.RECONVERGENT B0 ;  /* 0x0000000000007941 */ /* 0x000fea0003800200 */
.L_x_118:
[----:B------:R-:W-:Y:S01]  /*7900*/  BAR.SYNC.DEFER_BLOCKING 0x1, 0x80 ;  /* 0x0042000000007b1d */ /* 0x000fe20000010000 */
[----:B------:R-:W-:Y:S04]  /*7910*/  UIADD3 UR4, UPT, UPT, UR46, 0x1, URZ ;  /* 0x000000012e047890 */ /* 0x000fe8000fffe0ff */
[----:B------:R-:W-:Y:S04]  /*7920*/  UISETP.NE.AND UP0, UPT, UR4, 0x4, UPT ;  /* 0x000000040400788c */ /* 0x000fe8000bf05270 */
[----:B------:R-:W-:Y:S01]  /*7930*/  USEL UR45, UR4, URZ, UP0 ;  /* 0x000000ff042d7287 */ /* 0x000fe20008000000 */
[----:B------:R2:W-:Y:S01]  /*7940*/  @P6 SYNCS.ARRIVE.TRANS64.RED.A1T0 RZ, [R21+URZ], RZ ;  /* 0x000000ff15ff69a7 */ /* 0x0005e200081004ff */
[----:B------:R-:W-:Y:S01]  /*7950*/  BSSY B1, `(.L_x_120) ;  /* 0x0000018000017945 */ /* 0x000fe20003800000 */
[----:B------:R-:W3:Y:S02]  /*7960*/  @P6 SYNCS.PHASECHK.TRANS64.TRYWAIT P0, [R0+URZ+0x40], R2 ;  /* 0x00004002000065a7 */ /* 0x000ee400080011ff */
[----:B---3--:R-:W-:Y:S01]  /*7970*/  @P6 SEL R75, RZ, 0x1, !P0 ;  /* 0x00000001ff4b6807 */ /* 0x008fe20004000000 */
[----:B--2---:R-:W-:Y:S06]  /*7980*/  @!P6 BRA `(.L_x_121) ;  /* 0x000000000050e947 */ /* 0x004fec0003800000 */
        /* <DEDUP_REMOVED lines=8> */
[----:B------:R-:W-:Y:S04]  /*7a10*/  SHF.L.U32 R5, R62, 0x1f, RZ ;  /* 0x0000001f3e057819 */ /* 0x000fe800000006ff */
[----:B------:R-:W1:Y:S02]  /*7a20*/  SYNCS.PHASECHK.TRANS64.TRYWAIT P0, [R0+URZ+0x40], R5 ;  /* 0x00004005000075a7 */ /* 0x000e6400080011ff */
[----:B-1----:R-:W-:Y:S05]  /*7a30*/  @!P0 BRA `(.L_x_124) ;  /* 0x0000002000008947 */ /* 0x002fea0003800000 */
.L_x_123:
[----:B------:R-:W-:Y:S05]  /*7a40*/  BSYNC B0 ;  /* 0x0000000000007941 */ /* 0x000fea0003800000 */
.L_x_122:
[----:B------:R-:W-:Y:S02]  /*7a50*/  ISETP.NE.AND P0, PT, R76, RZ, PT ;  /* 0x000000ff4c00720c */ /* 0x000fe40003f05270 */
[----:B------:R-:W-:Y:S11]  /*7a60*/  IADD3 R73, PT, PT, R73, 0x1, RZ ;  /* 0x0000000149497810 */ /* 0x000ff60007ffe0ff */
[----:B-1----:R-:W-:Y:S01]  /*7a70*/  @P0 IMAD.IADD R0, R63, 0x1, R2 ;  /* 0x000000013f000824 */ /* 0x002fe200078e0202 */
[----:B------:R-:W-:Y:S05]  /*7a80*/  @P0 WARPSYNC.ALL ;  /* 0x0000000000000948 */ /* 0x000fea0003800000 */
[----:B------:R2:W3:Y:S04]  /*7a90*/  @P0 LDSM.16.M88.4 R44, [R4+UR44+0x400] ;  /* 0x0004002c042c083b */ /* 0x0004e80008000200 */
[----:B------:R2:W4:Y:S04]  /*7aa0*/  @P0 LDSM.16.M88.4 R40, [R3+0x400] ;  /* 0x000400000328083b */ /* 0x0005280000000200 */
[----:B------:R2:W1:Y:S04]  /*7ab0*/  @P0 LDSM.16.M88.4 R32, [R2+0x400] ;  /* 0x000400000220083b */ /* 0x0004680000000200 */
[----:B------:R2:W1:Y:S02]  /*7ac0*/  @P0 LDSM.16.M88.4 R36, [R0+0x400] ;  /* 0x000400000024083b */ /* 0x0004640000000200 */
.L_x_121:
[----:B------:R-:W-:Y:S05]  /*7ad0*/  BSYNC B1 ;  /* 0x0000000000017941 */ /* 0x000fea0003800000 */
.L_x_120:
[----:B--2---:R-:W-:Y:S05]  /*7ae0*/  VIADD R0, R25, 0x40 ;  /* 0x0000004019007836 */ /* 0x004fea0000000000 */
        /* <DEDUP_REMOVED lines=20> */
.L_x_125:
[----:B------:R-:W-:Y:S01]  /*7c30*/  ISETP.NE.AND P6, PT, R68, RZ, PT ;  /* 0x000000ff4400720c */ /* 0x000fe20003fc5270 */
[----:B------:R-:W-:Y:S05]  /*7c40*/  WARPSYNC.ALL ;  /* 0x0000000000007948 */ /* 0x000fea0003800000 */
[----:B------:R-:W-:Y:S01]  /*7c50*/  R2UR UR4, R25 ;  /* 0x00000000190472ca */ /* 0x000fe200000e0000 */
[----:B------:R-:W-:Y:S01]  /*7c60*/  IMAD.U32 R0, RZ, RZ, UR45 ;  /* 0x0000002dff007e24 */ /* 0x000fe2000f8e00ff */
[----:B---3--:R-:W-:Y:S01]  /*7c70*/  LOP3.LUT R20, R44, 0xffffe000, RZ, 0xc0, !PT ;  /* 0xffffe0002c147812 */ /* 0x008fe200078ec0ff */
        /* <DEDUP_REMOVED lines=24> */
[----:B----4-:R-:W-:Y:S01]  /*7e00*/  LOP3.LUT R18, R40, 0xffffe000, RZ, 0xc0, !PT ;  /* 0xffffe00028127812 */ /* 0x010fe200078ec0ff */
        /* <DEDUP_REMOVED lines=69> */
.L_x_127:
[----:B------:R-:W-:Y:S05]  /*8260*/  BSYNC.RECONVERGENT B0 ;  /* 0x0000000000007941 */ /* 0x000fea0003800200 */
.L_x_126:
        /* <DEDUP_REMOVED lines=12> */
[----:B------:R-:W-:Y:S04]  /*8330*/  @P1 IMAD R73, R73, 0x2000, R74 ;  /* 0x0000200049491824 */ /* 0x000fe800078e024a */
[----:B------:R-:W-:Y:S05]  /*8340*/  @P1 VIADD R3, R73, UR44 ;  /* 0x0000002c49031c36 */ /* 0x000fea0008000000 */
[----:B------:R-:W-:Y:S01]  /*8350*/  @P1 IADD3 R77, PT, PT, R77, R3, RZ ;  /* 0x000000034d4d1210 */ /* 0x000fe20007ffe0ff */
[----:B------:R-:W-:Y:S01]  /*8360*/  @P1 IMAD.IADD R3, R63, 0x1, R3 ;  /* 0x000000013f031824 */ /* 0x000fe200078e0203 */
[----:B------:R-:W-:Y:S06]  /*8370*/  @P0 BRA `(.L_x_131) ;  /* 0x00000000000c0947 */ /* 0x000fec0003800000 */
[----:B------:R-:W-:Y:S04]  /*8380*/  SHF.L.U32 R0, R62, 0x1f, RZ ;  /* 0x0000001f3e007819 */ /* 0x000fe800000006ff */
[----:B------:R-:W2:Y:S02]  /*8390*/  SYNCS.PHASECHK.TRANS64.TRYWAIT P0, [R2+URZ+0x40], R0 ;  /* 0x00004000020075a7 */ /* 0x000ea400080011ff */
[----:B--2---:R-:W-:Y:S05]  /*83a0*/  @!P0 BRA `(.L_x_132) ;  /* 0x0000001400b88947 */ /* 0x004fea0003800000 */
.L_x_131:
[----:B------:R-:W-:Y:S05]  /*83b0*/  BSYNC B0 ;  /* 0x0000000000007941 */ /* 0x000fea0003800000 */
.L_x_130:
[----:B------:R-:W-:Y:S11]  /*83c0*/  ISETP.NE.AND P0, PT, R76, RZ, PT ;  /* 0x000000ff4c00720c */ /* 0x000ff60003f05270 */
[----:B------:R-:W-:Y:S02]  /*83d0*/  @!UPT UIADD3 URZ, UPT, UPT, URZ, URZ, URZ ;  /* 0x000000fffffff290 */ /* 0x000fe4000fffe0ff */
[----:B--2---:R-:W-:Y:S01]  /*83e0*/  @P0 IADD3 R0, PT, PT, R63, R77, RZ ;  /* 0x0000004d3f000210 */ /* 0x004fe20007ffe0ff */
[----:B------:R-:W-:Y:S05]  /*83f0*/  @P0 WARPSYNC.ALL ;  /* 0x0000000000000948 */ /* 0x000fea0003800000 */
[----:B------:R2:W3:Y:S04]  /*8400*/  @P0 LDSM.16.M88.4 R44, [R73+UR44+0x400] ;  /* 0x0004002c492c083b */ /* 0x0004e80008000200 */
[----:B------:R2:W4:Y:S04]  /*8410*/  @P0 LDSM.16.M88.4 R40, [R3+0x400] ;  /* 0x000400000328083b */ /* 0x0005280000000200 */
[----:B------:R2:W1:Y:S04]  /*8420*/  @P0 LDSM.16.M88.4 R32, [R77+0x400] ;  /* 0x000400004d20083b */ /* 0x0004680000000200 */
[----:B------:R2:W1:Y:S02]  /*8430*/  @P0 LDSM.16.M88.4 R36, [R0+0x400] ;  /* 0x000400000024083b */ /* 0x0004640000000200 */
.L_x_129:
[----:B------:R-:W-:Y:S05]  /*8440*/  BSYNC B1 ;  /* 0x0000000000017941 */ /* 0x000fea0003800000 */
.L_x_128:
        /* <DEDUP_REMOVED lines=21> */
.L_x_133:
[----:B------:R-:W-:Y:S01]  /*85a0*/  ISETP.NE.AND P0, PT, R65, RZ, PT ;  /* 0x000000ff4100720c */ /* 0x000fe20003f05270 */
[----:B------:R-:W-:Y:S05]  /*85b0*/  WARPSYNC.ALL ;  /* 0x0000000000007948 */ /* 0x000fea0003800000 */
[----:B------:R-:W-:Y:S01]  /*85c0*/  R2UR UR4, R25 ;  /* 0x00000000190472ca */ /* 0x000fe200000e0000 */
[----:B------:R-:W-:Y:S01]  /*85d0*/  BSSY.RECONVERGENT B0, `(.L_x_134) ;  /* 0x000005d000007945 */ /* 0x000fe20003800200 */
[----:B---3--:R-:W-:Y:S02]  /*85e0*/  LOP3.LUT R0, R44, 0xffffe000, RZ, 0xc0, !PT ;  /* 0xffffe0002c007812 */ /* 0x008fe400078ec0ff */
[----:B------:R-:W-:Y:S02]  /*85f0*/  LOP3.LUT R2, R45, 0xffffe000, RZ, 0xc0, !PT ;  /* 0xffffe0002d027812 */ /* 0x000fe400078ec0ff */
[----:B------:R-:W-:Y:S02]  /*8600*/  LOP3.LUT R3, R46, 0xffffe000, RZ, 0xc0, !PT ;  /* 0xffffe0002e037812 */ /* 0x000fe400078ec0ff */
[----:B------:R-:W-:Y:S02]  /*8610*/  LOP3.LUT R20, R47, 0xffffe000, RZ, 0xc0, !PT ;  /* 0xffffe0002f147812 */ /* 0x000fe400078ec0ff */
[----:B----4-:R-:W-:Y:S02]  /*8620*/  LOP3.LUT R21, R40, 0xffffe000, RZ, 0xc0, !PT ;  /* 0xffffe00028157812 */ /* 0x010fe400078ec0ff */
[----:B------:R-:W-:Y:S01]  /*8630*/  LOP3.LUT R25, R41, 0xffffe000, RZ, 0xc0, !PT ;  /* 0xffffe00029197812 */ /* 0x000fe200078ec0ff */
[----:B-1----:R-:W1:Y:S01]  /*8640*/  LDTM.16dp128bit.x8 R4, tmem[UR4+0x60] ;  /* 0x00006004000479ee */ /* 0x002e620008180000 */
[----:B------:R-:W-:Y:S01]  /*8650*/  R2UR UR4, R26 ;  /* 0x000000001a0472ca */ /* 0x000fe200000e0000 */
[----:B------:R-:W-:Y:S01]  /*8660*/  NOP ;  /* 0x0000000000007918 */ /* 0x000fe20000000000 */
[----:B------:R-:W-:Y:S02]  /*8670*/  LOP3.LUT R26, R42, 0xffffe000, RZ, 0xc0, !PT ;  /* 0xffffe0002a1a7812 */ /* 0x000fe400078ec0ff */
[----:B------:R-:W-:Y:S02]  /*8680*/  LOP3.LUT R28, R43, 0xffffe000, RZ, 0xc0, !PT ;  /* 0xffffe0002b1c7812 */ /* 0x000fe400078ec0ff */
[----:B------:R-:W-:Y:S02]  /*8690*/  LOP3.LUT R29, R32, 0xffffe000, RZ, 0xc0, !PT ;  /* 0xffffe000201d7812 */ /* 0x000fe400078ec0ff */
[----:B------:R-:W-:Y:S02]  /*86a0*/  LOP3.LUT R30, R33, 0xffffe000, RZ, 0xc0, !PT ;  /* 0xffffe000211e7812 */ /* 0x000fe400078ec0ff */
[----:B------:R-:W-:Y:S02]  /*86b0*/  LOP3.LUT R31, R34, 0xffffe000, RZ, 0xc0, !PT ;  /* 0xffffe000221f7812 */ /* 0x000fe400078ec0ff */
[----:B------:R-:W-:Y:S01]  /*86c0*/  LOP3.LUT R32, R35, 0xffffe000, RZ, 0xc0, !PT ;  /* 0xffffe00023207812 */ /* 0x000fe200078ec0ff */
[----:B------:R-:W-:Y:S01]  /*86d0*/  UIADD3 UR4, UPT, UPT, UR4, 0xd0, URZ ;  /* 0x000000d004047890 */ /* 0x000fe2000fffe0ff */
[----:B------:R-:W-:Y:S02]  /*86e0*/  LOP3.LUT R33, R36, 0xffffe000, RZ, 0xc0, !PT ;  /* 0xffffe00024217812 */ /* 0x000fe400078ec0ff */
[----:B------:R-:W-:Y:S01]  /*86f0*/  LOP3.LUT R34, R37, 0xffffe000, RZ, 0xc0, !PT ;  /* 0xffffe00025227812 */ /* 0x000fe200078ec0ff */
[----:B------:R-:W-:Y:S01]  /*8700*/  UPRMT UR4, UR52, 0x654, UR4 ;  /* 0x0000065434047896 */ /* 0x000fe20008000004 */
[----:B------:R-:W-:Y:S02]  /*8710*/  LOP3.LUT R35, R38, 0xffffe000, RZ, 0xc0, !PT ;  /* 0xffffe00026237812 */ /* 0x000fe400078ec0ff */
[----:B------:R-:W-:Y:S01]  /*8720*/  LOP3.LUT R36, R39, 0xffffe000, RZ, 0xc0, !PT ;  /* 0xffffe00027247812 */ /* 0x000fe200078ec0ff */
[C---:B-1----:R-:W-:Y:S01]  /*8730*/  FMUL R4, R24.reuse, R4 ;  /* 0x0000000418047220 */ /* 0x042fe20000400000 */
[C---:B------:R-:W-:Y:S01]  /*8740*/  FMUL R5, R24.reuse, R5 ;  /* 0x0000000518057220 */ /* 0x040fe20000400000 */
[C---:B------:R-:W-:Y:S01]  /*8750*/  FMUL R6, R24.reuse, R6 ;  /* 0x0000000618067220 */ /* 0x040fe20000400000 */
[C---:B------:R-:W-:Y:S01]  /*8760*/  FMUL R7, R24.reuse, R7 ;  /* 0x0000000718077220 */ /* 0x040fe20000400000 */
[C---:B------:R-:W-:Y:S01]  /*8770*/  FFMA R4, R27.reuse, R0, R4 ;  /* 0x000000001b047223 */ /* 0x040fe20000000004 */
[C---:B------:R-:W-:Y:S01]  /*8780*/  FMUL R8, R24.reuse, R8 ;  /* 0x0000000818087220 */ /* 0x040fe20000400000 */
[C---:B------:R-:W-:Y:S01]  /*8790*/  FFMA R5, R27.reuse, R2, R5 ;  /* 0x000000021b057223 */ /* 0x040fe20000000005 */
[C---:B------:R-:W-:Y:S01]  /*87a0*/  FMUL R9, R24.reuse, R9 ;  /* 0x0000000918097220 */ /* 0x040fe20000400000 */
[C---:B------:R-:W-:Y:S01]  /*87b0*/  FFMA R6, R27.reuse, R3, R6 ;  /* 0x000000031b067223 */ /* 0x040fe20000000006 */
[----:B------:R-:W-:Y:S01]  /*87c0*/  F2FP.TF32.F32.PACK_B R4, R4 ;  /* 0x00000004ff04723e */ /* 0x000fe200024050ff */
[C---:B------:R-:W-:Y:S01]  /*87d0*/  FMUL R10, R24.reuse, R10 ;  /* 0x0000000a180a7220 */ /* 0x040fe20000400000 */
[----:B------:R-:W-:Y:S01]  /*87e0*/  F2FP.TF32.F32.PACK_B R5, R5 ;  /* 0x00000005ff05723e */ /* 0x000fe200024050ff */
[C---:B------:R-:W-:Y:S01]  /*87f0*/  FFMA R7, R27.reuse, R20, R7 ;  /* 0x000000141b077223 */ /* 0x040fe20000000007 */
[C---:B------:R-:W-:Y:S01]  /*8800*/  FMUL R11, R24.reuse, R11 ;  /* 0x0000000b180b7220 */ /* 0x040fe20000400000 */
        /* <DEDUP_REMOVED lines=8> */
[----:B------:R-:W-:Y:S01]  /*8890*/  F2FP.TF32.F32.PACK_B R6, R6 ;  /* 0x00000006ff06723e */ /* 0x000fe200024050ff */
[C---:B------:R-:W-:Y:S01]  /*88a0*/  FFMA R12, R27.reuse, R29, R12 ;  /* 0x0000001d1b0c7223 */ /* 0x040fe2000000000c */
[----:B------:R-:W-:Y:S01]  /*88b0*/  F2FP.TF32.F32.PACK_B R7, R7 ;  /* 0x00000007ff07723e */ /* 0x000fe200024050ff */
[C---:B------:R-:W-:Y:S01]  /*88c0*/  FMUL R16, R24.reuse, R16 ;  /* 0x0000001018107220 */ /* 0x040fe20000400000 */
[C---:B------:R-:W-:Y:S01]  /*88d0*/  FFMA R13, R27.reuse, R30, R13 ;  /* 0x0000001e1b0d7223 */ /* 0x040fe2000000000d */
[C---:B------:R-:W-:Y:S01]  /*88e0*/  FMUL R17, R24.reuse, R17 ;  /* 0x0000001118117220 */ /* 0x040fe20000400000 */
[C---:B------:R-:W-:Y:S01]  /*88f0*/  FFMA R14, R27.reuse, R31, R14 ;  /* 0x0000001f1b0e7223 */ /* 0x040fe2000000000e */
[C---:B------:R-:W-:Y:S01]  /*8900*/  FMUL R18, R24.reuse, R18 ;  /* 0x0000001218127220 */ /* 0x040fe20000400000 */
[C---:B------:R-:W-:Y:S01]  /*8910*/  FFMA R15, R27.reuse, R32, R15 ;  /* 0x000000201b0f7223 */ /* 0x040fe2000000000f */
[----:B------:R-:W-:Y:S01]  /*8920*/  FMUL R19, R24, R19 ;  /* 0x0000001318137220 */ /* 0x000fe20000400000 */
[----:B------:R-:W-:Y:S01]  /*8930*/  F2FP.TF32.F32.PACK_B R8, R8 ;  /* 0x00000008ff08723e */ /* 0x000fe200024050ff */
[C---:B------:R-:W-:Y:S01]  /*8940*/  FFMA R16, R27.reuse, R33, R16 ;  /* 0x000000211b107223 */ /* 0x040fe20000000010 */
[----:B------:R-:W-:Y:S01]  /*8950*/  F2FP.TF32.F32.PACK_B R9, R9 ;  /* 0x00000009ff09723e */ /* 0x000fe200024050ff */
[----:B------:R-:W-:Y:S01]  /*8960*/  SYNCS.ARRIVE.TRANS64.RED.A1T0 RZ, [UR4], RZ ;  /* 0x000000ffffff79a7 */ /* 0x000fe20008100404 */
[----:B------:R1:W-:Y:S01]  /*8970*/  STSM.16.M88.4 [R70+0x6400], R4 ;  /* 0x0064000446007844 */ /* 0x0003e20000000200 */
        /* <DEDUP_REMOVED lines=14> */
[----:B------:R-:W-:Y:S05]  /*8a60*/  F2FP.TF32.F32.PACK_B R19, R19 ;  /* 0x00000013ff13723e */ /* 0x000fea00024050ff */
        /* <DEDUP_REMOVED lines=19> */
.L_x_135:
[----:B------:R-:W-:Y:S05]  /*8ba0*/  BSYNC.RECONVERGENT B0 ;  /* 0x0000000000007941 */ /* 0x000fea0003800200 */
.L_x_134:
[----:B------:R-:W-:Y:S01]  /*8bb0*/  BAR.SYNC.DEFER_BLOCKING 0x1, 0x80 ;  /* 0x0042000000007b1d */ /* 0x000fe20000010000 */
[----:B------:R-:W-:Y:S01]  /*8bc0*/  UISETP.NE.AND UP0, UPT, UR47, -0x4, UPT ;  /* 0xfffffffc2f00788c */ /* 0x000fe2000bf05270 */
[----:B------:R-:W-:Y:S08]  /*8bd0*/  IADD3 R22, PT, PT, R22, 0x1, RZ ;  /* 0x0000000116167810 */ /* 0x000ff00007ffe0ff */
[----:B------:R-:W-:Y:S05]  /*8be0*/  BRA.U !UP0, `(.L_x_136) ;  /* 0x0000000108287547 */ /* 0x000fea000b800000 */
[----:B------:R-:W-:Y:S01]  /*8bf0*/  ISETP.NE.AND P0, PT, R68, RZ, PT ;  /* 0x000000ff4400720c */ /* 0x000fe20003f05270 */
[----:B------:R-:W-:Y:S01]  /*8c00*/  IMAD.U32 R2, RZ, RZ, UR46 ;  /* 0x0000002eff027e24 */ /* 0x000fe2000f8e00ff */
[----:B------:R-:W-:Y:S01]  /*8c10*/  UIADD3 UR4, UPT, UPT, UR46, 0x1, URZ ;  /* 0x000000012e047890 */ /* 0x000fe2000fffe0ff */
[----:B------:R-:W-:Y:S03]  /*8c20*/  IMAD.U32 R0, RZ, RZ, UR52 ;  /* 0x00000034ff007e24 */ /* 0x000fe6000f8e00ff */
[----:B------:R-:W-:Y:S04]  /*8c30*/  UISETP.NE.AND UP0, UPT, UR4, 0x4, UPT ;  /* 0x000000040400788c */ /* 0x000fe8000bf05270 */
[----:B------:R-:W-:Y:S03]  /*8c40*/  USEL UR46, UR4, URZ, UP0 ;  /* 0x000000ff042e7287 */ /* 0x000fe60008000000 */
[----:B------:R-:W-:Y:S05]  /*8c50*/  @P0 LEA R2, R2, UR44, 0x3 ;  /* 0x0000002c02020c11 */ /* 0x000fea000f8e18ff */
[----:B------:R-:W-:Y:S05]  /*8c60*/  @P0 VIADD R2, R2, 0x60 ;  /* 0x0000006002020836 */ /* 0x000fea0000000000 */
[----:B------:R-:W-:Y:S04]  /*8c70*/  @P0 PRMT R0, R0, 0x654, R2 ;  /* 0x0000065400000816 */ /* 0x000fe80000000002 */
[----:B------:R2:W-:Y:S03]  /*8c80*/  @P0 SYNCS.ARRIVE.TRANS64.RED.A1T0 RZ, [R0+URZ], RZ ;  /* 0x000000ff00ff09a7 */ /* 0x0005e600081004ff */
.L_x_136:
[----:B------:R-:W-:Y:S01]  /*8c90*/  R2UR UR4, R55 ;  /* 0x00000000370472ca */ /* 0x000fe200000e0000 */
[----:B------:R-:W-:Y:S01]  /*8ca0*/  UISETP.NE.AND UP0, UPT, UR62, URZ, UPT ;  /* 0x000000ff3e00728c */ /* 0x000fe2000bf05270 */
[----:B------:R-:W-:Y:S01]  /*8cb0*/  ISETP.NE.AND P0, PT, R59, 0x2, PT ;  /* 0x000000023b00780c */ /* 0x000fe20003f05270 */
[----:B------:R-:W-:Y:S01]  /*8cc0*/  UIADD3 UR16, UPT, UPT, UR38, UR63, URZ ;  /* 0x0000003f26107290 */ /* 0x000fe2000fffe0ff */
[----:B------:R-:W-:Y:S01]  /*8cd0*/  ISETP.NE.AND P1, PT, R22, 0x4, PT ;  /* 0x000000041600780c */ /* 0x000fe20003f25270 */
[----:B------:R-:W-:Y:S01]  /*8ce0*/  UIADD3 UR47, UPT, UPT, UR47, 0x4, URZ ;  /* 0x000000042f2f7890 */ /* 0x000fe2000fffe0ff */
[----:B------:R-:W-:Y:S01]  /*8cf0*/  SEL R2, RZ, 0x1, P0 ;  /* 0x00000001ff027807 */ /* 0x000fe20000000000 */
[----:B------:R-:W-:Y:S01]  /*8d00*/  UMOV UR36, UR61 ;  /* 0x0000003d00247c82 */ /* 0x000fe20008000000 */
[----:B--2---:R-:W-:Y:S02]  /*8d10*/  SEL R0, RZ, 0x1, P1 ;  /* 0x00000001ff007807 */ /* 0x004fe40000800000 */
[----:B------:R-:W-:Y:S02]  /*8d20*/  LOP3.LUT R60, R60, R2, RZ, 0x3c, !PT ;  /* 0x000000023c3c7212 */ /* 0x000fe400078e3cff */
[----:B------:R-:W-:Y:S01]  /*8d30*/  LOP3.LUT R61, R61, R0, RZ, 0x3c, !PT ;  /* 0x000000003d3d7212 */ /* 0x000fe200078e3cff */
[----:B------:R-:W-:Y:S01]  /*8d40*/  UIADD3 UR20, UPT, UPT, UR37, UR4, URZ ;  /* 0x0000000425147290 */ /* 0x000fe2000fffe0ff */
[----:B------:R-:W-:Y:S02]  /*8d50*/  SEL R59, R59, RZ, P0 ;  /* 0x000000ff3b3b7207 */ /* 0x000fe40000000000 */
[----:B------:R-:W-:Y:S01]  /*8d60*/  SEL R22, R22, RZ, P1 ;  /* 0x000000ff16167207 */ /* 0x000fe20000800000 */
[----:B------:R-:W-:Y:S08]  /*8d70*/  BRA.U UP0, `(.L_x_137) ;  /* 0xffffffc900907547 */ /* 0x000ff0000b83ffff */
[----:B------:R-:W-:-:S13]  /*8d80*/  R2UR UR4, R56 ;  /* 0x00000000380472ca */ /* 0x000fda00000e0000 */
[----:B------:R-:W-:-:S09]  /*8d90*/  UISETP.NE.AND UP0, UPT, UR4, URZ, UPT ;  /* 0x000000ff0400728c */ /* 0x000fd2000bf05270 */
[----:B------:R-:W-:Y:S05]  /*8da0*/  BRA.U !UP0, `(.L_x_138) ;  /* 0x0000000108487547 */ /* 0x000fea000b800000 */
[----:B------:R-:W2:Y:S02]  /*8db0*/  LDCU.64 UR4, c[0x0][0x890] ;  /* 0x00011200ff0477ac */ /* 0x000ea40008000a00 */
[----:B--2---:R-:W-:-:S04]  /*8dc0*/  UISETP.NE.U32.AND UP0, UPT, UR4, URZ, UPT ;  /* 0x000000ff0400728c */ /* 0x004fc8000bf05070 */
[----:B------:R-:W-:-:S09]  /*8dd0*/  UISETP.NE.AND.EX UP0, UPT, UR5, URZ, UPT, UP0 ;  /* 0x000000ff0500728c */ /* 0x000fd2000bf05300 */
[----:B------:R-:W-:Y:S05]  /*8de0*/  BRA.U UP0, `(.L_x_139) ;  /* 0x00000001000c7547 */ /* 0x000fea000b800000 */
[----:B------:R-:W-:-:S13]  /*8df0*/  FSETP.NEU.AND P0, PT, R27, RZ, PT ;  /* 0x000000ff1b00720b */ /* 0x000fda0003f0d000 */
[----:B------:R-:W-:Y:S05]  /*8e00*/  @!P0 EXIT ;  /* 0x000000000000894d */ /* 0x000fea0003800000 */
[----:B------:R-:W-:Y:S05]  /*8e10*/  BRA `(.L_x_138) ;  /* 0x00000000002c7947 */ /* 0x000fea0003800000 */
.L_x_139:
[----:B------:R-:W-:Y:S01]  /*8e20*/  ISETP.NE.AND P0, PT, R58, RZ, PT ;  /* 0x000000ff3a00720c */ /* 0x000fe20003f05270 */
[----:B------:R-:W-:-:S12]  /*8e30*/  BSSY.RECONVERGENT B0, `(.L_x_138) ;  /* 0x0000009000007945 */ /* 0x000fd80003800200 */
[----:B------:R-:W-:Y:S05]  /*8e40*/  @P0 BRA `(.L_x_140) ;  /* 0x0000000000140947 */ /* 0x000fea0003800000 */
[----:B------:R-:W2:Y:S02]  /*8e50*/  LDCU.64 UR4, c[0x0][0x888] ;  /* 0x00011100ff0477ac */ /* 0x000ea40008000a00 */
[----:B--2---:R-:W-:-:S04]  /*8e60*/  ISETP.NE.U32.AND P0, PT, RZ, UR4, PT ;  /* 0x00000004ff007c0c */ /* 0x004fc8000bf05070 */
[----:B------:R-:W-:-:S13]  /*8e70*/  ISETP.NE.AND.EX P0, PT, RZ, UR5, PT, P0 ;  /* 0x00000005ff007c0c */ /* 0x000fda000bf05300 */
[----:B------:R-:W-:Y:S05]  /*8e80*/  @!P0 EXIT ;  /* 0x000000000000894d */ /* 0x000fea0003800000 */
[----:B------:R-:W-:Y:S05]  /*8e90*/  BRA `(.L_x_141) ;  /* 0x0000000000087947 */ /* 0x000fea0003800000 */
.L_x_140:
[----:B------:R-:W-:-:S13]  /*8ea0*/  FSETP.NEU.AND P0, PT, R27, RZ, PT ;  /* 0x000000ff1b00720b */ /* 0x000fda0003f0d000 */
[----:B------:R-:W-:Y:S05]  /*8eb0*/  @!P0 EXIT ;  /* 0x000000000000894d */ /* 0x000fea0003800000 */
.L_x_141:
[----:B------:R-:W-:Y:S05]  /*8ec0*/  BSYNC.RECONVERGENT B0 ;  /* 0x0000000000007941 */ /* 0x000fea0003800200 */
.L_x_138:
[----:B------:R-:W-:Y:S01]  /*8ed0*/  ULEA UR4, UR46, UR44, 0x3 ;  /* 0x0000002c2e047291 */ /* 0x000fe2000f8e18ff */
[----:B------:R-:W-:-:S04]  /*8ee0*/  DEPBAR.LE SB0, 0x0 ;  /* 0x000080000000791a */ /* 0x000fc80000000000 */
[----:B------:R-:W-:-:S04]  /*8ef0*/  UIADD3 UR4, UPT, UPT, UR4, 0x60, URZ ;  /* 0x0000006004047890 */ /* 0x000fc8000fffe0ff */
[----:B------:R-:W-:-:S09]  /*8f00*/  UPRMT UR4, UR52, 0x654, UR4 ;  /* 0x0000065434047896 */ /* 0x000fd20008000004 */
[----:B------:R-:W-:Y:S01]  /*8f10*/  SYNCS.ARRIVE.TRANS64.RED.A1T0 RZ, [UR4], RZ ;  /* 0x000000ffffff79a7 */ /* 0x000fe20008100404 */
[----:B------:R-:W-:Y:S05]  /*8f20*/  EXIT ;  /* 0x000000000000794d */ /* 0x000fea0003800000 */
.L_x_24:
[----:B--2---:R2:W3:Y:S02]  /*8f30*/  SYNCS.PHASECHK.TRANS64.TRYWAIT P0, [R0+URZ+0x100], R2 ;  /* 0x00010002000075a7 */ /* 0x0044e400080011ff */
[----:B---3--:R-:W-:Y:S05]  /*8f40*/  @!P0 NANOSLEEP.SYNCS 0x989680 ;  /* 0x009896800000895d */ /* 0x008fea0003900000 */
[----:B------:R-:W3:Y:S02]  /*8f50*/  @!P0 SYNCS.PHASECHK.TRANS64 P0, [R0+URZ+0x100], R2 ;  /* 0x00010002000085a7 */ /* 0x000ee400080010ff */
[----:B---3--:R-:W-:Y:S05]  /*8f60*/  @!P0 BRA `(.L_x_24) ;  /* 0xfffffffc00f08947 */ /* 0x008fea000383ffff */
[----:B------:R-:W-:Y:S05]  /*8f70*/  BRA `(.L_x_142) ;  /* 0xffffff88009c7947 */ /* 0x000fea000383ffff */
.L_x_27:
[----:B-1----:R-:W-:-:S07]  /*8f80*/  MOV R0, UR33 ;  /* 0x0000002100007c02 */ /* 0x002fce0008000f00 */
.L_x_143:
[----:B-1----:R1:W2:Y:S02]  /*8f90*/  SYNCS.PHASECHK.TRANS64.TRYWAIT P0, [R0+URZ+0x20], R3 ;  /* 0x00002003000075a7 */ /* 0x0022a400080011ff */
[----:B--2---:R-:W-:Y:S05]  /*8fa0*/  @!P0 NANOSLEEP.SYNCS 0x989680 ;  /* 0x009896800000895d */ /* 0x004fea0003900000 */
[----:B------:R-:W2:Y:S02]  /*8fb0*/  @!P0 SYNCS.PHASECHK.TRANS64 P0, [R0+URZ+0x20], R3 ;  /* 0x00002003000085a7 */ /* 0x000ea400080010ff */
[----:B--2---:R-:W-:Y:S05]  /*8fc0*/  @!P0 BRA `(.L_x_143) ;  /* 0xfffffffc00f08947 */ /* 0x004fea000383ffff */
[----:B------:R-:W-:Y:S05]  /*8fd0*/  BRA `(.L_x_26) ;  /* 0xffffff8800e87947 */ /* 0x000fea000383ffff */
.L_x_36:
[----:B-1----:R-:W-:-:S07]  /*8fe0*/  MOV R0, UR33 ;  /* 0x0000002100007c02 */ /* 0x002fce0008000f00 */
.L_x_144:
[----:B-1----:R1:W2:Y:S02]  /*8ff0*/  SYNCS.PHASECHK.TRANS64.TRYWAIT P0, [R0+URZ+0x20], R3 ;  /* 0x00002003000075a7 */ /* 0x0022a400080011ff */
[----:B--2---:R-:W-:Y:S05]  /*9000*/  @!P0 NANOSLEEP.SYNCS 0x989680 ;  /* 0x009896800000895d */ /* 0x004fea0003900000 */
[----:B------:R-:W2:Y:S02]  /*9010*/  @!P0 SYNCS.PHASECHK.TRANS64 P0, [R0+URZ+0x20], R3 ;  /* 0x00002003000085a7 */ /* 0x000ea400080010ff */
[----:B--2---:R-:W-:Y:S05]  /*9020*/  @!P0 BRA `(.L_x_144) ;  /* 0xfffffffc00f08947 */ /* 0x004fea000383ffff */
[----:B------:R-:W-:Y:S05]  /*9030*/  BRA `(.L_x_35) ;  /* 0xffffff8c00f47947 */ /* 0x000fea000383ffff */
.L_x_43:
[----:B-1----:R1:W4:Y:S02]  /*9040*/  SYNCS.PHASECHK.TRANS64.TRYWAIT P0, [R3+URZ+0x90], R0 ;  /* 0x00009000030075a7 */ /* 0x00232400080011ff */
[----:B----4-:R-:W-:Y:S05]  /*9050*/  @!P0 NANOSLEEP.SYNCS 0x989680 ;  /* 0x009896800000895d */ /* 0x010fea0003900000 */
[----:B------:R-:W4:Y:S02]  /*9060*/  @!P0 SYNCS.PHASECHK.TRANS64 P0, [R3+URZ+0x90], R0 ;  /* 0x00009000030085a7 */ /* 0x000f2400080010ff */
[----:B----4-:R-:W-:Y:S05]  /*9070*/  @!P0 BRA `(.L_x_43) ;  /* 0xfffffffc00f08947 */ /* 0x010fea000383ffff */
[----:B------:R-:W-:Y:S05]  /*9080*/  BRA `(.L_x_145) ;  /* 0xffffff9000e07947 */ /* 0x000fea000383ffff */
.L_x_47:
[----:B------:R-:W-:-:S07]  /*9090*/  MOV R0, UR4 ;  /* 0x0000000400007c02 */ /* 0x000fce0008000f00 */
.L_x_146:
[----:B-1----:R1:W2:Y:S02]  /*90a0*/  SYNCS.PHASECHK.TRANS64.TRYWAIT P0, [R0+URZ], R2 ;  /* 0x00000002000075a7 */ /* 0x0022a400080011ff */
[----:B--2---:R-:W-:Y:S05]  /*90b0*/  @!P0 NANOSLEEP.SYNCS 0x989680 ;  /* 0x009896800000895d */ /* 0x004fea0003900000 */
[----:B------:R-:W2:Y:S02]  /*90c0*/  @!P0 SYNCS.PHASECHK.TRANS64 P0, [R0+URZ], R2 ;  /* 0x00000002000085a7 */ /* 0x000ea400080010ff */
[----:B--2---:R-:W-:Y:S05]  /*90d0*/  @!P0 BRA `(.L_x_146) ;  /* 0xfffffffc00f08947 */ /* 0x004fea000383ffff */
[----:B------:R-:W-:Y:S05]  /*90e0*/  BRA `(.L_x_147) ;  /* 0xffffff9800887947 */ /* 0x000fea000383ffff */
.L_x_48:
[----:B------:R-:W-:-:S07]  /*90f0*/  MOV R0, UR5 ;  /* 0x0000000500007c02 */ /* 0x000fce0008000f00 */
.L_x_148:
[----:B-1----:R1:W2:Y:S02]  /*9100*/  SYNCS.PHASECHK.TRANS64.TRYWAIT P0, [R0+URZ], R3 ;  /* 0x00000003000075a7 */ /* 0x0022a400080011ff */
[----:B--2---:R-:W-:Y:S05]  /*9110*/  @!P0 NANOSLEEP.SYNCS 0x989680 ;  /* 0x009896800000895d */ /* 0x004fea0003900000 */
[----:B------:R-:W2:Y:S02]  /*9120*/  @!P0 SYNCS.PHASECHK.TRANS64 P0, [R0+URZ], R3 ;  /* 0x00000003000085a7 */ /* 0x000ea400080010ff */
[----:B--2---:R-:W-:Y:S05]  /*9130*/  @!P0 BRA `(.L_x_148) ;  /* 0xfffffffc00f08947 */ /* 0x004fea000383ffff */
[----:B------:R-:W-:Y:S05]  /*9140*/  BRA `(.L_x_149) ;  /* 0xffffff9800947947 */ /* 0x000fea000383ffff */
.L_x_49:
[----:B------:R-:W-:-:S07]  /*9150*/  MOV R0, UR5 ;  /* 0x0000000500007c02 */ /* 0x000fce0008000f00 */
.L_x_150:
[----:B-1----:R1:W2:Y:S02]  /*9160*/  SYNCS.PHASECHK.TRANS64.TRYWAIT P0, [R0+URZ], R3 ;  /* 0x00000003000075a7 */ /* 0x0022a400080011ff */
[----:B--2---:R-:W-:Y:S05]  /*9170*/  @!P0 NANOSLEEP.SYNCS 0x989680 ;  /* 0x009896800000895d */ /* 0x004fea0003900000 */
[----:B------:R-:W2:Y:S02]  /*9180*/  @!P0 SYNCS.PHASECHK.TRANS64 P0, [R0+URZ], R3 ;  /* 0x00000003000085a7 */ /* 0x000ea400080010ff */
[----:B--2---:R-:W-:Y:S05]  /*9190*/  @!P0 BRA `(.L_x_150) ;  /* 0xfffffffc00f08947 */ /* 0x004fea000383ffff */
[----:B------:R-:W-:Y:S05]  /*91a0*/  BRA `(.L_x_151) ;  /* 0xffffff9800a07947 */ /* 0x000fea000383ffff */
.L_x_52:
[----:B--2---:R2:W3:Y:S02]  /*91b0*/  SYNCS.PHASECHK.TRANS64.TRYWAIT P0, [R2+URZ+0xf0], R4 ;  /* 0x0000f004020075a7 */ /* 0x0044e400080011ff */
[----:B---3--:R-:W-:Y:S05]  /*91c0*/  @!P0 NANOSLEEP.SYNCS 0x989680 ;  /* 0x009896800000895d */ /* 0x008fea0003900000 */
[----:B------:R-:W3:Y:S02]  /*91d0*/  @!P0 SYNCS.PHASECHK.TRANS64 P0, [R2+URZ+0xf0], R4 ;  /* 0x0000f004020085a7 */ /* 0x000ee400080010ff */
[----:B---3--:R-:W-:Y:S05]  /*91e0*/  @!P0 BRA `(.L_x_52) ;  /* 0xfffffffc00f08947 */ /* 0x008fea000383ffff */
[----:B------:R-:W-:Y:S05]  /*91f0*/  BRA `(.L_x_152) ;  /* 0xffffff9800fc7947 */ /* 0x000fea000383ffff */
.L_x_53:
[----:B------:R-:W-:-:S07]  /*9200*/  MOV R2, UR4 ;  /* 0x0000000400027c02 */ /* 0x000fce0008000f00 */
.L_x_153:
[----:B--2---:R2:W3:Y:S02]  /*9210*/  SYNCS.PHASECHK.TRANS64.TRYWAIT P0, [R2+URZ+0xa0], R5 ;  /* 0x0000a005020075a7 */ /* 0x0044e400080011ff */
[----:B---3--:R-:W-:Y:S05]  /*9220*/  @!P0 NANOSLEEP.SYNCS 0x989680 ;  /* 0x009896800000895d */ /* 0x008fea0003900000 */
[----:B------:R-:W3:Y:S02]  /*9230*/  @!P0 SYNCS.PHASECHK.TRANS64 P0, [R2+URZ+0xa0], R5 ;  /* 0x0000a005020085a7 */ /* 0x000ee400080010ff */
[----:B---3--:R-:W-:Y:S05]  /*9240*/  @!P0 BRA `(.L_x_153) ;  /* 0xfffffffc00f08947 */ /* 0x008fea000383ffff */
[----:B------:R-:W-:Y:S05]  /*9250*/  BRA `(.L_x_154) ;  /* 0xffffff9c000c7947 */ /* 0x000fea000383ffff */
.L_x_54:
[----:B--2---:R2:W3:Y:S02]  /*9260*/  SYNCS.PHASECHK.TRANS64.TRYWAIT P1, [R2+URZ+0x90], R4 ;  /* 0x00009004020075a7 */ /* 0x0044e400080211ff */
[----:B---3--:R-:W-:Y:S05]  /*9270*/  @!P1 NANOSLEEP.SYNCS 0x989680 ;  /* 0x009896800000995d */ /* 0x008fea0003900000 */
[----:B------:R-:W3:Y:S02]  /*9280*/  @!P1 SYNCS.PHASECHK.TRANS64 P1, [R2+URZ+0x90], R4 ;  /* 0x00009004020095a7 */ /* 0x000ee400080210ff */
[----:B---3--:R-:W-:Y:S05]  /*9290*/  @!P1 BRA `(.L_x_54) ;  /* 0xfffffffc00f09947 */ /* 0x008fea000383ffff */
[----:B------:R-:W-:Y:S05]  /*92a0*/  BRA `(.L_x_155) ;  /* 0xffffff9c003c7947 */ /* 0x000fea000383ffff */
.L_x_57:
[----:B------:R-:W-:-:S07]  /*92b0*/  MOV R0, UR4 ;  /* 0x0000000400007c02 */ /* 0x000fce0008000f00 */
.L_x_156:
[----:B--2---:R2:W3:Y:S02]  /*92c0*/  SYNCS.PHASECHK.TRANS64.TRYWAIT P0, [R0+URZ+0xa0], R2 ;  /* 0x0000a002000075a7 */ /* 0x0044e400080011ff */
[----:B---3--:R-:W-:Y:S05]  /*92d0*/  @!P0 NANOSLEEP.SYNCS 0x989680 ;  /* 0x009896800000895d */ /* 0x008fea0003900000 */
[----:B------:R-:W3:Y:S02]  /*92e0*/  @!P0 SYNCS.PHASECHK.TRANS64 P0, [R0+URZ+0xa0], R2 ;  /* 0x0000a002000085a7 */ /* 0x000ee400080010ff */
[----:B---3--:R-:W-:Y:S05]  /*92f0*/  @!P0 BRA `(.L_x_156) ;  /* 0xfffffffc00f08947 */ /* 0x008fea000383ffff */
[----:B------:R-:W-:Y:S05]  /*9300*/  BRA `(.L_x_56) ;  /* 0xffffff9c00907947 */ /* 0x000fea000383ffff */
.L_x_64:
[----:B-1----:R1:W2:Y:S02]  /*9310*/  SYNCS.PHASECHK.TRANS64.TRYWAIT P1, [R0+URZ+0x90], R2 ;  /* 0x00009002000075a7 */ /* 0x0022a400080211ff */
[----:B--2---:R-:W-:Y:S05]  /*9320*/  @!P1 NANOSLEEP.SYNCS 0x989680 ;  /* 0x009896800000995d */ /* 0x004fea0003900000 */
[----:B------:R-:W2:Y:S02]  /*9330*/  @!P1 SYNCS.PHASECHK.TRANS64 P1, [R0+URZ+0x90], R2 ;  /* 0x00009002000095a7 */ /* 0x000ea400080210ff */
[----:B--2---:R-:W-:Y:S05]  /*9340*/  @!P1 BRA `(.L_x_64) ;  /* 0xfffffffc00f09947 */ /* 0x004fea000383ffff */
[----:B------:R-:W-:Y:S05]  /*9350*/  BRA `(.L_x_157) ;  /* 0xffffffa400247947 */ /* 0x000fea000383ffff */
.L_x_65:
[----:B------:R-:W-:-:S07]  /*9360*/  MOV R2, UR46 ;  /* 0x0000002e00027c02 */ /* 0x000fce0008000f00 */
.L_x_158:
[----:B-1----:R1:W2:Y:S02]  /*9370*/  SYNCS.PHASECHK.TRANS64.TRYWAIT P0, [R2+URZ+0xd0], R0 ;  /* 0x0000d000020075a7 */ /* 0x0022a400080011ff */
[----:B--2---:R-:W-:Y:S05]  /*9380*/  @!P0 NANOSLEEP.SYNCS 0x989680 ;  /* 0x009896800000895d */ /* 0x004fea0003900000 */
[----:B------:R-:W2:Y:S02]  /*9390*/  @!P0 SYNCS.PHASECHK.TRANS64 P0, [R2+URZ+0xd0], R0 ;  /* 0x0000d000020085a7 */ /* 0x000ea400080010ff */
[----:B--2---:R-:W-:Y:S05]  /*93a0*/  @!P0 BRA `(.L_x_158) ;  /* 0xfffffffc00f08947 */ /* 0x004fea000383ffff */
[----:B------:R-:W-:Y:S05]  /*93b0*/  BRA `(.L_x_159) ;  /* 0xffffffa400747947 */ /* 0x000fea000383ffff */
.L_x_68:
[----:B------:R-:W-:Y:S07]  /*93c0*/  MOV R0, UR7 ;  /* 0x0000000700007c02 */ /* 0x000fee0008000f00 */
.L_x_160:
[----:B-1----:R1:W2:Y:S02]  /*93d0*/  SYNCS.PHASECHK.TRANS64.TRYWAIT P0, [R0+URZ], R2 ;  /* 0x00000002000075a7 */ /* 0x0022a400080011ff */
[----:B--2---:R-:W-:Y:S05]  /*93e0*/  @!P0 NANOSLEEP.SYNCS 0x989680 ;  /* 0x009896800000895d */ /* 0x004fea0003900000 */
[----:B------:R-:W2:Y:S02]  /*93f0*/  @!P0 SYNCS.PHASECHK.TRANS64 P0, [R0+URZ], R2 ;  /* 0x00000002000085a7 */ /* 0x000ea400080010ff */
[----:B--2---:R-:W-:Y:S05]  /*9400*/  @!P0 BRA `(.L_x_160) ;  /* 0xfffffffc00f08947 */ /* 0x004fea000383ffff */
[----:B------:R-:W-:Y:S05]  /*9410*/  BRA `(.L_x_67) ;  /* 0xffffffa400907947 */ /* 0x000fea000383ffff */
.L_x_71:
[----:B------:R-:W-:-:S07]  /*9420*/  MOV R0, UR4 ;  /* 0x0000000400007c02 */ /* 0x000fce0008000f00 */
.L_x_161:
[----:B--2---:R2:W4:Y:S02]  /*9430*/  SYNCS.PHASECHK.TRANS64.TRYWAIT P0, [R0+URZ], R2 ;  /* 0x00000002000075a7 */ /* 0x00452400080011ff */
[----:B----4-:R-:W-:Y:S05]  /*9440*/  @!P0 NANOSLEEP.SYNCS 0x989680 ;  /* 0x009896800000895d */ /* 0x010fea0003900000 */
[----:B------:R-:W4:Y:S02]  /*9450*/  @!P0 SYNCS.PHASECHK.TRANS64 P0, [R0+URZ], R2 ;  /* 0x00000002000085a7 */ /* 0x000f2400080010ff */
[----:B----4-:R-:W-:Y:S05]  /*9460*/  @!P0 BRA `(.L_x_161) ;  /* 0xfffffffc00f08947 */ /* 0x010fea000383ffff */
[----:B------:R-:W-:Y:S05]  /*9470*/  BRA `(.L_x_162) ;  /* 0xffffffa800bc7947 */ /* 0x000fea000383ffff */
.L_x_72:
[----:B------:R-:W-:-:S07]  /*9480*/  MOV R0, UR5 ;  /* 0x0000000500007c02 */ /* 0x000fce0008000f00 */
.L_x_163:
[----:B-1----:R1:W2:Y:S02]  /*9490*/  SYNCS.PHASECHK.TRANS64.TRYWAIT P0, [R0+URZ], R3 ;  /* 0x00000003000075a7 */ /* 0x0022a400080011ff */
[----:B--2---:R-:W-:Y:S05]  /*94a0*/  @!P0 NANOSLEEP.SYNCS 0x989680 ;  /* 0x009896800000895d */ /* 0x004fea0003900000 */
[----:B------:R-:W2:Y:S02]  /*94b0*/  @!P0 SYNCS.PHASECHK.TRANS64 P0, [R0+URZ], R3 ;  /* 0x00000003000085a7 */ /* 0x000ea400080010ff */
[----:B--2---:R-:W-:Y:S05]  /*94c0*/  @!P0 BRA `(.L_x_163) ;  /* 0xfffffffc00f08947 */ /* 0x004fea000383ffff */
[----:B------:R-:W-:Y:S05]  /*94d0*/  BRA `(.L_x_164) ;  /* 0xffffffa800c87947 */ /* 0x000fea000383ffff */
.L_x_73:
[----:B------:R-:W-:-:S07]  /*94e0*/  MOV R0, UR5 ;  /* 0x0000000500007c02 */ /* 0x000fce0008000f00 */
.L_x_165:
[----:B-1----:R1:W2:Y:S02]  /*94f0*/  SYNCS.PHASECHK.TRANS64.TRYWAIT P0, [R0+URZ], R3 ;  /* 0x00000003000075a7 */ /* 0x0022a400080011ff */
[----:B--2---:R-:W-:Y:S05]  /*9500*/  @!P0 NANOSLEEP.SYNCS 0x989680 ;  /* 0x009896800000895d */ /* 0x004fea0003900000 */
[----:B------:R-:W2:Y:S02]  /*9510*/  @!P0 SYNCS.PHASECHK.TRANS64 P0, [R0+URZ], R3 ;  /* 0x00000003000085a7 */ /* 0x000ea400080010ff */
[----:B--2---:R-:W-:Y:S05]  /*9520*/  @!P0 BRA `(.L_x_165) ;  /* 0xfffffffc00f08947 */ /* 0x004fea000383ffff */
[----:B------:R-:W-:Y:S05]  /*9530*/  BRA `(.L_x_166) ;  /* 0xffffffa800d47947 */ /* 0x000fea000383ffff */
.L_x_74:
[----:B-1----:R-:W-:-:S07]  /*9540*/  MOV R0, UR4 ;  /* 0x0000000400007c02 */ /* 0x002fce0008000f00 */
.L_x_167:
[----:B-1----:R1:W2:Y:S02]  /*9550*/  SYNCS.PHASECHK.TRANS64.TRYWAIT P0, [R0+URZ], R2 ;  /* 0x00000002000075a7 */ /* 0x0022a400080011ff */
[----:B--2---:R-:W-:Y:S05]  /*9560*/  @!P0 NANOSLEEP.SYNCS 0x989680 ;  /* 0x009896800000895d */ /* 0x004fea0003900000 */
[----:B------:R-:W2:Y:S02]  /*9570*/  @!P0 SYNCS.PHASECHK.TRANS64 P0, [R0+URZ], R2 ;  /* 0x00000002000085a7 */ /* 0x000ea400080010ff */
[----:B--2---:R-:W-:Y:S05]  /*9580*/  @!P0 BRA `(.L_x_167) ;  /* 0xfffffffc00f08947 */ /* 0x004fea000383ffff */
[----:B------:R-:W-:Y:S05]  /*9590*/  BRA `(.L_x_168) ;  /* 0xffffffa800e07947 */ /* 0x000fea000383ffff */
.L_x_79:
[----:B---3--:R3:W4:Y:S02]  /*95a0*/  SYNCS.PHASECHK.TRANS64.TRYWAIT P0, [R12+URZ+0x90], R0 ;  /* 0x000090000c0075a7 */ /* 0x00872400080011ff */
[----:B----4-:R-:W-:Y:S05]  /*95b0*/  @!P0 NANOSLEEP.SYNCS 0x989680 ;  /* 0x009896800000895d */ /* 0x010fea0003900000 */
[----:B------:R-:W4:Y:S02]  /*95c0*/  @!P0 SYNCS.PHASECHK.TRANS64 P0, [R12+URZ+0x90], R0 ;  /* 0x000090000c0085a7 */ /* 0x000f2400080010ff */
[----:B----4-:R-:W-:Y:S05]  /*95d0*/  @!P0 BRA `(.L_x_79) ;  /* 0xfffffffc00f08947 */ /* 0x010fea000383ffff */
[----:B------:R-:W-:Y:S05]  /*95e0*/  BRA `(.L_x_169) ;  /* 0xffffffb000007947 */ /* 0x000fea000383ffff */
.L_x_82:
[----:B-1----:R-:W-:Y:S07]  /*95f0*/  MOV R0, UR21 ;  /* 0x0000001500007c02 */ /* 0x002fee0008000f00 */
.L_x_170:
[----:B-1----:R1:W3:Y:S02]  /*9600*/  SYNCS.PHASECHK.TRANS64.TRYWAIT P2, [R0+URZ+0x88], R6 ;  /* 0x00008806000075a7 */ /* 0x0022e400080411ff */
[----:B---3--:R-:W-:Y:S05]  /*9610*/  @!P2 NANOSLEEP.SYNCS 0x989680 ;  /* 0x009896800000a95d */ /* 0x008fea0003900000 */
[----:B------:R-:W3:Y:S02]  /*9620*/  @!P2 SYNCS.PHASECHK.TRANS64 P2, [R0+URZ+0x88], R6 ;  /* 0x000088060000a5a7 */ /* 0x000ee400080410ff */
[----:B---3--:R-:W-:Y:S05]  /*9630*/  @!P2 BRA `(.L_x_170) ;  /* 0xfffffffc00f0a947 */ /* 0x008fea000383ffff */
[----:B------:R-:W-:Y:S05]  /*9640*/  BRA `(.L_x_81) ;  /* 0xffffffb400687947 */ /* 0x000fea000383ffff */
.L_x_85:
[----:B------:R-:W-:Y:S07]  /*9650*/  MOV R0, UR21 ;  /* 0x0000001500007c02 */ /* 0x000fee0008000f00 */
.L_x_171:
[----:B-1----:R1:W3:Y:S02]  /*9660*/  SYNCS.PHASECHK.TRANS64.TRYWAIT P0, [R0+URZ+0x60], R9 ;  /* 0x00006009000075a7 */ /* 0x0022e400080011ff */
[----:B---3--:R-:W-:Y:S05]  /*9670*/  @!P0 NANOSLEEP.SYNCS 0x989680 ;  /* 0x009896800000895d */ /* 0x008fea0003900000 */
[----:B------:R-:W3:Y:S02]  /*9680*/  @!P0 SYNCS.PHASECHK.TRANS64 P0, [R0+URZ+0x60], R9 ;  /* 0x00006009000085a7 */ /* 0x000ee400080010ff */
[----:B---3--:R-:W-:Y:S05]  /*9690*/  @!P0 BRA `(.L_x_171) ;  /* 0xfffffffc00f08947 */ /* 0x008fea000383ffff */
[----:B------:R-:W-:Y:S05]  /*96a0*/  BRA `(.L_x_172) ;  /* 0xffffffb400c47947 */ /* 0x000fea000383ffff */
.L_x_86:
[----:B------:R-:W-:Y:S07]  /*96b0*/  MOV R0, UR21 ;  /* 0x0000001500007c02 */ /* 0x000fee0008000f00 */
.L_x_173:
[----:B-1----:R1:W3:Y:S02]  /*96c0*/  SYNCS.PHASECHK.TRANS64.TRYWAIT P0, [R0+URZ+0x68], R9 ;  /* 0x00006809000075a7 */ /* 0x0022e400080011ff */
[----:B---3--:R-:W-:Y:S05]  /*96d0*/  @!P0 NANOSLEEP.SYNCS 0x989680 ;  /* 0x009896800000895d */ /* 0x008fea0003900000 */
[----:B------:R-:W3:Y:S02]  /*96e0*/  @!P0 SYNCS.PHASECHK.TRANS64 P0, [R0+URZ+0x68], R9 ;  /* 0x00006809000085a7 */ /* 0x000ee400080010ff */
[----:B---3--:R-:W-:Y:S05]  /*96f0*/  @!P0 BRA `(.L_x_173) ;  /* 0xfffffffc00f08947 */ /* 0x008fea000383ffff */
[----:B------:R-:W-:Y:S05]  /*9700*/  BRA `(.L_x_174) ;  /* 0xffffffb800007947 */ /* 0x000fea000383ffff */
.L_x_87:
[----:B------:R-:W-:Y:S07]  /*9710*/  MOV R0, UR21 ;  /* 0x0000001500007c02 */ /* 0x000fee0008000f00 */
.L_x_175:
[----:B-1----:R1:W3:Y:S02]  /*9720*/  SYNCS.PHASECHK.TRANS64.TRYWAIT P0, [R0+URZ+0x70], R9 ;  /* 0x00007009000075a7 */ /* 0x0022e400080011ff */
[----:B---3--:R-:W-:Y:S05]  /*9730*/  @!P0 NANOSLEEP.SYNCS 0x989680 ;  /* 0x009896800000895d */ /* 0x008fea0003900000 */
[----:B------:R-:W3:Y:S02]  /*9740*/  @!P0 SYNCS.PHASECHK.TRANS64 P0, [R0+URZ+0x70], R9 ;  /* 0x00007009000085a7 */ /* 0x000ee400080010ff */
[----:B---3--:R-:W-:Y:S05]  /*9750*/  @!P0 BRA `(.L_x_175) ;  /* 0xfffffffc00f08947 */ /* 0x008fea000383ffff */
[----:B------:R-:W-:Y:S05]  /*9760*/  BRA `(.L_x_176) ;  /* 0xffffffb800487947 */ /* 0x000fea000383ffff */
.L_x_88:
[----:B------:R-:W-:Y:S07]  /*9770*/  MOV R0, UR21 ;  /* 0x0000001500007c02 */ /* 0x000fee0008000f00 */
.L_x_177:
[----:B-1----:R1:W3:Y:S02]  /*9780*/  SYNCS.PHASECHK.TRANS64.TRYWAIT P0, [R0+URZ+0x78], R9 ;  /* 0x00007809000075a7 */ /* 0x0022e400080011ff */
[----:B---3--:R-:W-:Y:S05]  /*9790*/  @!P0 NANOSLEEP.SYNCS 0x989680 ;  /* 0x009896800000895d */ /* 0x008fea0003900000 */
[----:B------:R-:W3:Y:S02]  /*97a0*/  @!P0 SYNCS.PHASECHK.TRANS64 P0, [R0+URZ+0x78], R9 ;  /* 0x00007809000085a7 */ /* 0x000ee400080010ff */
[----:B---3--:R-:W-:Y:S05]  /*97b0*/  @!P0 BRA `(.L_x_177) ;  /* 0xfffffffc00f08947 */ /* 0x008fea000383ffff */
[----:B------:R-:W-:Y:S05]  /*97c0*/  BRA `(.L_x_178) ;  /* 0xffffffb8008c7947 */ /* 0x000fea000383ffff */
.L_x_90:
[----:B------:R-:W-:-:S07]  /*97d0*/  MOV R0, UR21 ;  /* 0x0000001500007c02 */ /* 0x000fce0008000f00 */
.L_x_179:
[----:B-1----:R1:W4:Y:S02]  /*97e0*/  SYNCS.PHASECHK.TRANS64.TRYWAIT P0, [R0+URZ+0x60], R2 ;  /* 0x00006002000075a7 */ /* 0x00232400080011ff */
[----:B----4-:R-:W-:Y:S05]  /*97f0*/  @!P0 NANOSLEEP.SYNCS 0x989680 ;  /* 0x009896800000895d */ /* 0x010fea0003900000 */
[----:B------:R-:W4:Y:S02]  /*9800*/  @!P0 SYNCS.PHASECHK.TRANS64 P0, [R0+URZ+0x60], R2 ;  /* 0x00006002000085a7 */ /* 0x000f2400080010ff */
[----:B----4-:R-:W-:Y:S05]  /*9810*/  @!P0 BRA `(.L_x_179) ;  /* 0xfffffffc00f08947 */ /* 0x010fea000383ffff */
[----:B------:R-:W-:Y:S05]  /*9820*/  BRA `(.L_x_180) ;  /* 0xffffffbc00007947 */ /* 0x000fea000383ffff */
.L_x_91:
[----:B-1----:R-:W-:-:S07]  /*9830*/  MOV R0, UR21 ;  /* 0x0000001500007c02 */ /* 0x002fce0008000f00 */
.L_x_181:
[----:B-1----:R1:W4:Y:S02]  /*9840*/  SYNCS.PHASECHK.TRANS64.TRYWAIT P0, [R0+URZ+0x68], R2 ;  /* 0x00006802000075a7 */ /* 0x00232400080011ff */
[----:B----4-:R-:W-:Y:S05]  /*9850*/  @!P0 NANOSLEEP.SYNCS 0x989680 ;  /* 0x009896800000895d */ /* 0x010fea0003900000 */
[----:B------:R-:W4:Y:S02]  /*9860*/  @!P0 SYNCS.PHASECHK.TRANS64 P0, [R0+URZ+0x68], R2 ;  /* 0x00006802000085a7 */ /* 0x000f2400080010ff */
[----:B----4-:R-:W-:Y:S05]  /*9870*/  @!P0 BRA `(.L_x_181) ;  /* 0xfffffffc00f08947 */ /* 0x010fea000383ffff */
[----:B------:R-:W-:Y:S05]  /*9880*/  BRA `(.L_x_182) ;  /* 0xffffffb800f07947 */ /* 0x000fea000383ffff */
.L_x_92:
[----:B-1----:R-:W-:-:S07]  /*9890*/  MOV R0, UR21 ;  /* 0x0000001500007c02 */ /* 0x002fce0008000f00 */
.L_x_183:
[----:B-1----:R1:W4:Y:S02]  /*98a0*/  SYNCS.PHASECHK.TRANS64.TRYWAIT P0, [R0+URZ+0x70], R2 ;  /* 0x00007002000075a7 */ /* 0x00232400080011ff */
[----:B----4-:R-:W-:Y:S05]  /*98b0*/  @!P0 NANOSLEEP.SYNCS 0x989680 ;  /* 0x009896800000895d */ /* 0x010fea0003900000 */
[----:B------:R-:W4:Y:S02]  /*98c0*/  @!P0 SYNCS.PHASECHK.TRANS64 P0, [R0+URZ+0x70], R2 ;  /* 0x00007002000085a7 */ /* 0x000f2400080010ff */
[----:B----4-:R-:W-:Y:S05]  /*98d0*/  @!P0 BRA `(.L_x_183) ;  /* 0xfffffffc00f08947 */ /* 0x010fea000383ffff */
[----:B------:R-:W-:Y:S05]  /*98e0*/  BRA `(.L_x_184) ;  /* 0xffffffb800e07947 */ /* 0x000fea000383ffff */
.L_x_94:
[----:B-1----:R1:W2:Y:S02]  /*98f0*/  SYNCS.PHASECHK.TRANS64.TRYWAIT P0, [R3+URZ+0x90], R0 ;  /* 0x00009000030075a7 */ /* 0x0022a400080011ff */
[----:B--2---:R-:W-:Y:S05]  /*9900*/  @!P0 NANOSLEEP.SYNCS 0x989680 ;  /* 0x009896800000895d */ /* 0x004fea0003900000 */
[----:B------:R-:W2:Y:S02]  /*9910*/  @!P0 SYNCS.PHASECHK.TRANS64 P0, [R3+URZ+0x90], R0 ;  /* 0x00009000030085a7 */ /* 0x000ea400080010ff */
[----:B--2---:R-:W-:Y:S05]  /*9920*/  @!P0 BRA `(.L_x_94) ;  /* 0xfffffffc00f08947 */ /* 0x004fea000383ffff */
[----:B------:R-:W-:Y:S05]  /*9930*/  BRA `(.L_x_185) ;  /* 0xffffffbc00b47947 */ /* 0x000fea000383ffff */
.L_x_105:
[----:B-1----:R-:W-:Y:S04]  /*9940*/  MOV R0, UR44 ;  /* 0x0000002c00007c02 */ /* 0x002fe80008000f00 */
[----:B------:R1:W2:Y:S03]  /*9950*/  SYNCS.PHASECHK.TRANS64.TRYWAIT P1, [R0+URZ+0x40], R3 ;  /* 0x00004003000075a7 */ /* 0x0002a600080211ff */
[----:B--2---:R-:W-:Y:S05]  /*9960*/  @!P1 NANOSLEEP.SYNCS 0x989680 ;  /* 0x009896800000995d */ /* 0x004fea0003900000 */
[----:B------:R-:W2:Y:S02]  /*9970*/  @!P1 SYNCS.PHASECHK.TRANS64 P1, [R0+URZ+0x40], R3 ;  /* 0x00004003000095a7 */ /* 0x000ea400080210ff */
[----:B--2---:R-:W-:Y:S05]  /*9980*/  @!P1 BRA `(.L_x_105) ;  /* 0xfffffffc00ec9947 */ /* 0x004fea000383ffff */
[----:B------:R-:W-:Y:S05]  /*9990*/  BRA `(.L_x_104) ;  /* 0xffffffcc00547947 */ /* 0x000fea000383ffff */
.L_x_107:
[----:B-1----:R1:W3:Y:S02]  /*99a0*/  SYNCS.PHASECHK.TRANS64.TRYWAIT P0, [R26+URZ+0xb0], R2 ;  /* 0x0000b0021a0075a7 */ /* 0x0022e400080011ff */
[----:B---3--:R-:W-:Y:S05]  /*99b0*/  @!P0 NANOSLEEP.SYNCS 0x989680 ;  /* 0x009896800000895d */ /* 0x008fea0003900000 */
[----:B------:R-:W3:Y:S02]  /*99c0*/  @!P0 SYNCS.PHASECHK.TRANS64 P0, [R26+URZ+0xb0], R2 ;  /* 0x0000b0021a0085a7 */ /* 0x000ee400080010ff */
[----:B---3--:R-:W-:Y:S05]  /*99d0*/  @!P0 BRA `(.L_x_107) ;  /* 0xfffffffc00f08947 */ /* 0x008fea000383ffff */
[----:B------:R-:W-:Y:S05]  /*99e0*/  BRA `(.L_x_106) ;  /* 0xffffffcc00807947 */ /* 0x000fea000383ffff */
.L_x_116:
[----:B-1----:R1:W2:Y:S02]  /*99f0*/  SYNCS.PHASECHK.TRANS64.TRYWAIT P0, [R2+URZ+0x40], R0 ;  /* 0x00004000020075a7 */ /* 0x0022a400080011ff */
[----:B--2---:R-:W-:Y:S05]  /*9a00*/  @!P0 NANOSLEEP.SYNCS 0x989680 ;  /* 0x009896800000895d */ /* 0x004fea0003900000 */
[----:B------:R-:W2:Y:S02]  /*9a10*/  @!P0 SYNCS.PHASECHK.TRANS64 P0, [R2+URZ+0x40], R0 ;  /* 0x00004000020085a7 */ /* 0x000ea400080010ff */
[----:B--2---:R-:W-:Y:S05]  /*9a20*/  @!P0 BRA `(.L_x_116) ;  /* 0xfffffffc00f08947 */ /* 0x004fea000383ffff */
[----:B------:R-:W-:Y:S05]  /*9a30*/  BRA `(.L_x_115) ;  /* 0xffffffd400a47947 */ /* 0x000fea000383ffff */
.L_x_124:
[----:B-1----:R1:W2:Y:S02]  /*9a40*/  SYNCS.PHASECHK.TRANS64.TRYWAIT P0, [R0+URZ+0x40], R5 ;  /* 0x00004005000075a7 */ /* 0x0022a400080011ff */
[----:B--2---:R-:W-:Y:S05]  /*9a50*/  @!P0 NANOSLEEP.SYNCS 0x989680 ;  /* 0x009896800000895d */ /* 0x004fea0003900000 */
[----:B------:R-:W2:Y:S02]  /*9a60*/  @!P0 SYNCS.PHASECHK.TRANS64 P0, [R0+URZ+0x40], R5 ;  /* 0x00004005000085a7 */ /* 0x000ea400080010ff */
[----:B--2---:R-:W-:Y:S05]  /*9a70*/  @!P0 BRA `(.L_x_124) ;  /* 0xfffffffc00f08947 */ /* 0x004fea000383ffff */
[----:B------:R-:W-:Y:S05]  /*9a80*/  BRA `(.L_x_123) ;  /* 0xffffffdc00ec7947 */ /* 0x000fea000383ffff */
.L_x_132:
[----:B--2---:R2:W3:Y:S02]  /*9a90*/  SYNCS.PHASECHK.TRANS64.TRYWAIT P0, [R2+URZ+0x40], R0 ;  /* 0x00004000020075a7 */ /* 0x0044e400080011ff */
[----:B---3--:R-:W-:Y:S05]  /*9aa0*/  @!P0 NANOSLEEP.SYNCS 0x989680 ;  /* 0x009896800000895d */ /* 0x008fea0003900000 */
[----:B------:R-:W3:Y:S02]  /*9ab0*/  @!P0 SYNCS.PHASECHK.TRANS64 P0, [R2+URZ+0x40], R0 ;  /* 0x00004000020085a7 */ /* 0x000ee400080010ff */
[----:B---3--:R-:W-:Y:S05]  /*9ac0*/  @!P0 BRA `(.L_x_132) ;  /* 0xfffffffc00f08947 */ /* 0x008fea000383ffff */
[----:B------:R-:W-:Y:S05]  /*9ad0*/  BRA `(.L_x_131) ;  /* 0xffffffe800347947 */ /* 0x000fea000383ffff */
        .weak           $__internal_0_$__cuda_sm10x_tcgen05_guardrail_trap_col_being_dealloced_not_returned_by_alloc
        .type           $__internal_0_$__cuda_sm10x_tcgen05_guardrail_trap_col_being_dealloced_not_returned_by_alloc,@function
        .size           $__internal_0_$__cuda_sm10x_tcgen05_guardrail_trap_col_being_dealloced_not_returned_by_alloc,($__internal_1_$__cuda_sm10x_tcgen05_guardrail_trap_phase_invalid_during_alloc - $__internal_0_$__cuda_sm10x_tcgen05_guardrail_trap_col_being_dealloced_not_returned_by_alloc)
$__internal_0_$__cuda_sm10x_tcgen05_guardrail_trap_col_being_dealloced_not_returned_by_alloc:
[----:B------:R-:W-:Y:S05]  /*9ae0*/  BPT.TRAP 0x1 ;  /* 0x000000040000795c */ /* 0x000fea0000300000 */
[----:B------:R-:W-:-:S04]  /*9af0*/  HFMA2 R3, -RZ, RZ, 0, 0 ;  /* 0x00000000ff037431 */ /* 0x000fc800000001ff */
[----:B------:R-:W-:Y:S05]  /*9b00*/  RET.REL.NODEC R2 `(_ZN7cutlass13device_kernelINS_4gemm6kernel13GemmUniversalIN4cute5tupleIJiiiiEEENS1_10collective13CollectiveMmaINS1_35MainloopSm100TmaUmmaWarpSpecializedILi4ELi2ELi4ENS5_IJNS4_1CILi2EEESB_NSA_ILi1EEEEEEEENS5_IJNSA_ILi64EEENSA_ILi128EEESF_EEENS_10tfloat32_tENS5_IJlSC_lEEESI_SJ_NS4_8TiledMMAINS4_8MMA_AtomIJNS4_17SM100_MMA_TF32_SSISI_SI_fLi64ELi128ELNS4_4UMMA5MajorE0ELSO_0ELNSN_7ScaleInE0ELSP_0EEEEEENS4_6LayoutINS5_IJSC_SC_SC_EEENS5_IJNSA_ILi0EEESU_SU_EEEEENS5_IJNS4_10UnderscoreESX_SX_EEEEENS4_23SM90_TMA_LOAD_MULTICASTENS4_14ComposedLayoutINS4_7SwizzleILi3ELi4ELi3EEENS4_18smem_ptr_flag_bitsILi32EEENSS_INS5_IJNSA_ILi8EEENSA_ILi32EEEEEENS5_IJS17_SC_EEEEEEEvNS4_8identityES10_S1B_vS1C_EENS_8epilogue10collective18CollectiveEpilogueINS1E_23Sm100TmaWarpSpecializedILi4ELi2ELi16ELb1ELb0EEEJSH_NS5_IJNSS_ISF_SC_EENSS_IS17_SC_EEEEESI_SJ_SI_SJ_NS1E_6fusion15FusionCallbacksIS1I_NS1M_17LinearCombinationISI_fSI_fLNS_15FloatRoundStyleE2EEESH_S1L_JEEENS4_5SM1004TMEM4LOAD26SM100_TMEM_LOAD_16dp128b8xENS4_13SM90_TMA_LOADES1B_NS4_17SM75_U32x4_LDSM_NENS4_14SM90_TMA_STOREES1B_NS4_17SM90_U32x4_STSM_NENS4_39AutoVectorizingCopyWithAssumedAlignmentILi128EEEEEEvvEEEEvNT_6ParamsE) ;  /* 0xffffff64023c7950 */ /* 0x000fea0003c3ffff */
        .weak           $__internal_1_$__cuda_sm10x_tcgen05_guardrail_trap_phase_invalid_during_alloc
        .type           $__internal_1_$__cuda_sm10x_tcgen05_guardrail_trap_phase_invalid_during_alloc,@function
        .size           $__internal_1_$__cuda_sm10x_tcgen05_guardrail_trap_phase_invalid_during_alloc,($__internal_2_$__cuda_sm10x_tcgen05_guardrail_trap_unallocated_columns_being_dealloced - $__internal_1_$__cuda_sm10x_tcgen05_guardrail_trap_phase_invalid_during_alloc)
$__internal_1_$__cuda_sm10x_tcgen05_guardrail_trap_phase_invalid_during_alloc:
[----:B------:R-:W-:Y:S05]  /*9b10*/  BPT.TRAP 0x1 ;  /* 0x000000040000795c */ /* 0x000fea0000300000 */
[----:B------:R-:W-:-:S04]  /*9b20*/  MOV R5, 0x0 ;  /* 0x0000000000057802 */ /* 0x000fc80000000f00 */
[----:B------:R-:W-:Y:S05]  /*9b30*/  RET.REL.NODEC R4 `(_ZN7cutlass13device_kernelINS_4gemm6kernel13GemmUniversalIN4cute5tupleIJiiiiEEENS1_10collective13CollectiveMmaINS1_35MainloopSm100TmaUmmaWarpSpecializedILi4ELi2ELi4ENS5_IJNS4_1CILi2EEESB_NSA_ILi1EEEEEEEENS5_IJNSA_ILi64EEENSA_ILi128EEESF_EEENS_10tfloat32_tENS5_IJlSC_lEEESI_SJ_NS4_8TiledMMAINS4_8MMA_AtomIJNS4_17SM100_MMA_TF32_SSISI_SI_fLi64ELi128ELNS4_4UMMA5MajorE0ELSO_0ELNSN_7ScaleInE0ELSP_0EEEEEENS4_6LayoutINS5_IJSC_SC_SC_EEENS5_IJNSA_ILi0EEESU_SU_EEEEENS5_IJNS4_10UnderscoreESX_SX_EEEEENS4_23SM90_TMA_LOAD_MULTICASTENS4_14ComposedLayoutINS4_7SwizzleILi3ELi4ELi3EEENS4_18smem_ptr_flag_bitsILi32EEENSS_INS5_IJNSA_ILi8EEENSA_ILi32EEEEEENS5_IJS17_SC_EEEEEEEvNS4_8identityES10_S1B_vS1C_EENS_8epilogue10collective18CollectiveEpilogueINS1E_23Sm100TmaWarpSpecializedILi4ELi2ELi16ELb1ELb0EEEJSH_NS5_IJNSS_ISF_SC_EENSS_IS17_SC_EEEEESI_SJ_SI_SJ_NS1E_6fusion15FusionCallbacksIS1I_NS1M_17LinearCombinationISI_fSI_fLNS_15FloatRoundStyleE2EEESH_S1L_JEEENS4_5SM1004TMEM4LOAD26SM100_TMEM_LOAD_16dp128b8xENS4_13SM90_TMA_LOADES1B_NS4_17SM75_U32x4_LDSM_NENS4_14SM90_TMA_STOREES1B_NS4_17SM90_U32x4_STSM_NENS4_39AutoVectorizingCopyWithAssumedAlignmentILi128EEEEEEvvEEEEvNT_6ParamsE) ;  /* 0xffffff6404307950 */ /* 0x000fea0003c3ffff */
        .weak           $__internal_2_$__cuda_sm10x_tcgen05_guardrail_trap_unallocated_columns_being_dealloced
        .type           $__internal_2_$__cuda_sm10x_tcgen05_guardrail_trap_unallocated_columns_being_dealloced,@function
        .size           $__internal_2_$__cuda_sm10x_tcgen05_guardrail_trap_unallocated_columns_being_dealloced,(.L_x_187 - $__internal_2_$__cuda_sm10x_tcgen05_guardrail_trap_unallocated_columns_being_dealloced)
$__internal_2_$__cuda_sm10x_tcgen05_guardrail_trap_unallocated_columns_being_dealloced:
[----:B------:R-:W-:Y:S05]  /*9b40*/  BPT.TRAP 0x1 ;  /* 0x000000040000795c */ /* 0x000fea0000300000 */
[----:B------:R-:W-:-:S04]  /*9b50*/  HFMA2 R3, -RZ, RZ, 0, 0 ;  /* 0x00000000ff037431 */ /* 0x000fc800000001ff */
[----:B------:R-:W-:Y:S05]  /*9b60*/  RET.REL.NODEC R2 `(_ZN7cutlass13device_kernelINS_4gemm6kernel13GemmUniversalIN4cute5tupleIJiiiiEEENS1_10collective13CollectiveMmaINS1_35MainloopSm100TmaUmmaWarpSpecializedILi4ELi2ELi4ENS5_IJNS4_1CILi2EEESB_NSA_ILi1EEEEEEEENS5_IJNSA_ILi64EEENSA_ILi128EEESF_EEENS_10tfloat32_tENS5_IJlSC_lEEESI_SJ_NS4_8TiledMMAINS4_8MMA_AtomIJNS4_17SM100_MMA_TF32_SSISI_SI_fLi64ELi128ELNS4_4UMMA5MajorE0ELSO_0ELNSN_7ScaleInE0ELSP_0EEEEEENS4_6LayoutINS5_IJSC_SC_SC_EEENS5_IJNSA_ILi0EEESU_SU_EEEEENS5_IJNS4_10UnderscoreESX_SX_EEEEENS4_23SM90_TMA_LOAD_MULTICASTENS4_14ComposedLayoutINS4_7SwizzleILi3ELi4ELi3EEENS4_18smem_ptr_flag_bitsILi32EEENSS_INS5_IJNSA_ILi8EEENSA_ILi32EEEEEENS5_IJS17_SC_EEEEEEEvNS4_8identityES10_S1B_vS1C_EENS_8epilogue10collective18CollectiveEpilogueINS1E_23Sm100TmaWarpSpecializedILi4ELi2ELi16ELb1ELb0EEEJSH_NS5_IJNSS_ISF_SC_EENSS_IS17_SC_EEEEESI_SJ_SI_SJ_NS1E_6fusion15FusionCallbacksIS1I_NS1M_17LinearCombinationISI_fSI_fLNS_15FloatRoundStyleE2EEESH_S1L_JEEENS4_5SM1004TMEM4LOAD26SM100_TMEM_LOAD_16dp128b8xENS4_13SM90_TMA_LOADES1B_NS4_17SM75_U32x4_LDSM_NENS4_14SM90_TMA_STOREES1B_NS4_17SM90_U32x4_STSM_NENS4_39AutoVectorizingCopyWithAssumedAlignmentILi128EEEEEEvvEEEEvNT_6ParamsE) ;  /* 0xffffff6402247950 */ /* 0x000fea0003c3ffff */
.L_x_186:
[----:B------:R-:W-:-:S00]  /*9b70*/  BRA `(.L_x_186) ;  /* 0xfffffffc00fc7947 */ /* 0x000fc0000383ffff */
[----:B------:R-:W-:-:S00]  /*9b80*/  NOP ;  /* 0x0000000000007918 */ /* 0x000fc00000000000 */
[----:B------:R-:W-:-:S00]  /*9b90*/  NOP ;  /* 0x0000000000007918 */ /* 0x000fc00000000000 */
[----:B------:R-:W-:-:S00]  /*9ba0*/  NOP ;  /* 0x0000000000007918 */ /* 0x000fc00000000000 */
[----:B------:R-:W-:-:S00]  /*9bb0*/  NOP ;  /* 0x0000000000007918 */ /* 0x000fc00000000000 */
[----:B------:R-:W-:-:S00]  /*9bc0*/  NOP ;  /* 0x0000000000007918 */ /* 0x000fc00000000000 */
[----:B------:R-:W-:-:S00]  /*9bd0*/  NOP ;  /* 0x0000000000007918 */ /* 0x000fc00000000000 */
[----:B------:R-:W-:-:S00]  /*9be0*/  NOP ;  /* 0x0000000000007918 */ /* 0x000fc00000000000 */
[----:B------:R-:W-:-:S00]  /*9bf0*/  NOP ;  /* 0x0000000000007918 */ /* 0x000fc00000000000 */
.L_x_187:


//--------------------- .nv.global.init           --------------------------
	.section	.nv.global.init,"aw",@progbits
.nv.global.init:
	.type		$str$27,@object
	.size		$str$27,($str$28 - $str$27)
$str$27:
        /*0000*/ 	.byte	0x28, 0x61, 0x64, 0x64, 0x72, 0x65, 0x73, 0x73, 0x20, 0x26, 0x20, 0x6d, 0x61, 0x73, 0x6b, 0x29
        /*0010*/ 	.byte	0x20, 0x3d, 0x3d, 0x20, 0x30, 0x00
	.type		$str$28,@object
	.size		$str$28,($str$26 - $str$28)
$str$28:
        /*0016*/ 	.byte	0x2f, 0x74, 0x6d, 0x70, 0x2f, 0x63, 0x75, 0x74, 0x6c, 0x61, 0x73, 0x73, 0x5f, 0x73, 0x77, 0x65
        /*0026*/ 	.byte	0x65, 0x70, 0x5f, 0x73, 0x72, 0x63, 0x2f, 0x69, 0x6e, 0x63, 0x6c, 0x75, 0x64, 0x65, 0x2f, 0x63
        /*0036*/ 	.byte	0x75, 0x74, 0x65, 0x2f, 0x70, 0x6f, 0x69, 0x6e, 0x74, 0x65, 0x72, 0x5f, 0x66, 0x6c, 0x61, 0x67
        /*0046*/ 	.byte	0x67, 0x65, 0x64, 0x2e, 0x68, 0x70, 0x70, 0x00
	.type		$str$26,@object
	.size		$str$26,($str$25 - $str$26)
$str$26:
        /*004e*/ 	.byte	0x2f, 0x74, 0x6d, 0x70, 0x2f, 0x63, 0x75, 0x74, 0x6c, 0x61, 0x73, 0x73, 0x5f, 0x73, 0x77, 0x65
        /*005e*/ 	.byte	0x65, 0x70, 0x5f, 0x73, 0x72, 0x63, 0x2f, 0x69, 0x6e, 0x63, 0x6c, 0x75, 0x64, 0x65, 0x2f, 0x63
        /*006e*/ 	.byte	0x75, 0x74, 0x65, 0x2f, 0x61, 0x74, 0x6f, 0x6d, 0x2f, 0x63, 0x6f, 0x70, 0x79, 0x5f, 0x74, 0x72
        /*007e*/ 	.byte	0x61, 0x69, 0x74, 0x73, 0x5f, 0x73, 0x6d, 0x31, 0x30, 0x30, 0x2e, 0x68, 0x70, 0x70, 0x00
	.type		$str$25,@object
	.size		$str$25,(__unnamed_1 - $str$25)
$str$25:
        /*008d*/ 	.byte	0x28, 0x28, 0x75, 0x69, 0x6e, 0x74, 0x33, 0x32, 0x5f, 0x74, 0x28, 0x74, 0x68, 0x72, 0x65, 0x61
        /*009d*/ 	.byte	0x64, 0x49, 0x64, 0x78, 0x2e, 0x78, 0x29, 0x20, 0x2f, 0x20, 0x33, 0x32, 0x29, 0x20, 0x25, 0x20
        /*00ad*/ 	.byte	0x34, 0x29, 0x20, 0x3d, 0x3d, 0x20, 0x28, 0x28, 0x28, 0x74, 0x6d, 0x65, 0x6d, 0x5f, 0x61, 0x64
        /*00bd*/ 	.byte	0x64, 0x72, 0x20, 0x3e, 0x3e, 0x20, 0x31, 0x36, 0x29, 0x20, 0x2f, 0x20, 0x33, 0x32, 0x29, 0x20
        /*00cd*/ 	.byte	0x25, 0x20, 0x34, 0x29, 0x00
	.type		__unnamed_1,@object
	.size		__unnamed_1,(__unnamed_2 - __unnamed_1)
__unnamed_1:
        /*00d2*/ 	.byte	0x61, 0x75, 0x74, 0x6f, 0x20, 0x63, 0x75, 0x74, 0x65, 0x3a, 0x3a, 0x61, 0x73, 0x5f, 0x70, 0x6f
        /* <DEDUP_REMOVED lines=24> */
        /*0262*/ 	.byte	0x30, 0x34, 0x38, 0x3e, 0x3e, 0x3e, 0x3e, 0x5d, 0x00
	.type		__unnamed_2,@object
	.size		__unnamed_2,(.L_2 - __unnamed_2)
__unnamed_2:
        /* <DEDUP_REMOVED lines=45> */
        /*053b*/ 	.byte	0x3e, 0x3e, 0x3e, 0x5d, 0x00
.L_2:


//--------------------- .nv.shared._ZN7cutlass13device_kernelINS_4gemm6kernel13GemmUniversalIN4cute5tupleIJiiiiEEENS1_10collective13CollectiveMmaINS1_35MainloopSm100TmaUmmaWarpSpecializedILi4ELi2ELi4ENS5_IJNS4_1CILi2EEESB_NSA_ILi1EEEEEEEENS5_IJNSA_ILi64EEENSA_ILi128EEESF_EEENS_10tfloat32_tENS5_IJlSC_lEEESI_SJ_NS4_8TiledMMAINS4_8MMA_AtomIJNS4_17SM100_MMA_TF32_SSISI_SI_fLi64ELi128ELNS4_4UMMA5MajorE0ELSO_0ELNSN_7ScaleInE0ELSP_0EEEEEENS4_6LayoutINS5_IJSC_SC_SC_EEENS5_IJNSA_ILi0EEESU_SU_EEEEENS5_IJNS4_10UnderscoreESX_SX_EEEEENS4_23SM90_TMA_LOAD_MULTICASTENS4_14ComposedLayoutINS4_7SwizzleILi3ELi4ELi3EEENS4_18smem_ptr_flag_bitsILi32EEENSS_INS5_IJNSA_ILi8EEENSA_ILi32EEEEEENS5_IJS17_SC_EEEEEEEvNS4_8identityES10_S1B_vS1C_EENS_8epilogue10collective18CollectiveEpilogueINS1E_23Sm100TmaWarpSpecializedILi4ELi2ELi16ELb1ELb0EEEJSH_NS5_IJNSS_ISF_SC_EENSS_IS17_SC_EEEEESI_SJ_SI_SJ_NS1E_6fusion15FusionCallbacksIS1I_NS1M_17LinearCombinationISI_fSI_fLNS_15FloatRoundStyleE2EEESH_S1L_JEEENS4_5SM1004TMEM4LOAD26SM100_TMEM_LOAD_16dp128b8xENS4_13SM90_TMA_LOADES1B_NS4_17SM75_U32x4_LDSM_NENS4_14SM90_TMA_STOREES1B_NS4_17SM90_U32x4_STSM_NENS4_39AutoVectorizingCopyWithAssumedAlignmentILi128EEEEEEvvEEEEvNT_6ParamsE --------------------------
	.section	.nv.shared._ZN7cutlass13device_kernelINS_4gemm6kernel13GemmUniversalIN4cute5tupleIJiiiiEEENS1_10collective13CollectiveMmaINS1_35MainloopSm100TmaUmmaWarpSpecializedILi4ELi2ELi4ENS5_IJNS4_1CILi2EEESB_NSA_ILi1EEEEEEEENS5_IJNSA_ILi64EEENSA_ILi128EEESF_EEENS_10tfloat32_tENS5_IJlSC_lEEESI_SJ_NS4_8TiledMMAINS4_8MMA_AtomIJNS4_17SM100_MMA_TF32_SSISI_SI_fLi64ELi128ELNS4_4UMMA5MajorE0ELSO_0ELNSN_7ScaleInE0ELSP_0EEEEEENS4_6LayoutINS5_IJSC_SC_SC_EEENS5_IJNSA_ILi0EEESU_SU_EEEEENS5_IJNS4_10UnderscoreESX_SX_EEEEENS4_23SM90_TMA_LOAD_MULTICASTENS4_14ComposedLayoutINS4_7SwizzleILi3ELi4ELi3EEENS4_18smem_ptr_flag_bitsILi32EEENSS_INS5_IJNSA_ILi8EEENSA_ILi32EEEEEENS5_IJS17_SC_EEEEEEEvNS4_8identityES10_S1B_vS1C_EENS_8epilogue10collective18CollectiveEpilogueINS1E_23Sm100TmaWarpSpecializedILi4ELi2ELi16ELb1ELb0EEEJSH_NS5_IJNSS_ISF_SC_EENSS_IS17_SC_EEEEESI_SJ_SI_SJ_NS1E_6fusion15FusionCallbacksIS1I_NS1M_17LinearCombinationISI_fSI_fLNS_15FloatRoundStyleE2EEESH_S1L_JEEENS4_5SM1004TMEM4LOAD26SM100_TMEM_LOAD_16dp128b8xENS4_13SM90_TMA_LOADES1B_NS4_17SM75_U32x4_LDSM_NENS4_14SM90_TMA_STOREES1B_NS4_17SM90_U32x4_STSM_NENS4_39AutoVectorizingCopyWithAssumedAlignmentILi128EEEEEEvvEEEEvNT_6ParamsE,"aw",@nobits
	.sectionflags	@""
	.align	16
	.zero		1024


//--------------------- .nv.shared.reserved.0     --------------------------
	.section	.nv.shared.reserved.0,"aw",@nobits
	.weak		__nv_reservedSMEM_offset_0_alias
	.size		__nv_reservedSMEM_offset_0_alias, 0, 64
	.other		__nv_reservedSMEM_offset_0_alias,@"STO_CUDA_RESERVED_SHARED STV_DEFAULT"
__nv_reservedSMEM_offset_0_alias:
	.zero		0
.nv.shared.reserved.0:
	.zero		64
	.weak		__nv_reservedSMEM_tcgen05_partition
	.type		__nv_reservedSMEM_tcgen05_partition,@object
	.size		__nv_reservedSMEM_tcgen05_partition,(.L_0 - __nv_reservedSMEM_tcgen05_partition)
__nv_reservedSMEM_tcgen05_partition:
	.zero		32
.L_0:


//--------------------- .nv.global                --------------------------
	.section	.nv.global,"aw",@nobits
.nv.global:
	.type		_ZN40_INTERNAL_ad2934b6_4_k_cu_0242ee88_101554cute1_E,@object
	.size		_ZN40_INTERNAL_ad2934b6_4_k_cu_0242ee88_101554cute1_E,(_ZN40_INTERNAL_ad2934b6_4_k_cu_0242ee88_101554cuda3std3__45__cpo6cbeginE - _ZN40_INTERNAL_ad2934b6_4_k_cu_0242ee88_101554cute1_E)
_ZN40_INTERNAL_ad2934b6_4_k_cu_0242ee88_101554cute1_E:
	.zero		1
	.type		_ZN40_INTERNAL_ad2934b6_4_k_cu_0242ee88_101554cuda3std3__45__cpo6cbeginE,@object
	.size		_ZN40_INTERNAL_ad2934b6_4_k_cu_0242ee88_101554cuda3std3__45__cpo6cbeginE,(_ZN40_INTERNAL_ad2934b6_4_k_cu_0242ee88_101554cuda3std3__48in_placeE - _ZN40_INTERNAL_ad2934b6_4_k_cu_0242ee88_101554cuda3std3__45__cpo6cbeginE)
_ZN40_INTERNAL_ad2934b6_4_k_cu_0242ee88_101554cuda3std3__45__cpo6cbeginE:
	.zero		1
	.type		_ZN40_INTERNAL_ad2934b6_4_k_cu_0242ee88_101554cuda3std3__48in_placeE,@object
	.size		_ZN40_INTERNAL_ad2934b6_4_k_cu_0242ee88_101554cuda3std3__48in_placeE,(_ZN40_INTERNAL_ad2934b6_4_k_cu_0242ee88_101554cuda3std6ranges3__45__cpo9iter_moveE - _ZN40_INTERNAL_ad2934b6_4_k_cu_0242ee88_101554cuda3std3__48in_placeE)
_ZN40_INTERNAL_ad2934b6_4_k_cu_0242ee88_101554cuda3std3__48in_placeE:
	.zero		1
	.type		_ZN40_INTERNAL_ad2934b6_4_k_cu_0242ee88_101554cuda3std6ranges3__45__cpo9iter_moveE,@object
	.size		_ZN40_INTERNAL_ad2934b6_4_k_cu_0242ee88_101554cuda3std6ranges3__45__cpo9iter_moveE,(_ZN40_INTERNAL_ad2934b6_4_k_cu_0242ee88_101554cuda3std3__45__cpo5beginE - _ZN40_INTERNAL_ad2934b6_4_k_cu_0242ee88_101554cuda3std6ranges3__45__cpo9iter_moveE)
_ZN40_INTERNAL_ad2934b6_4_k_cu_0242ee88_101554cuda3std6ranges3__45__cpo9iter_moveE:
	.zero		1
	.type		_ZN40_INTERNAL_ad2934b6_4_k_cu_0242ee88_101554cuda3std3__45__cpo5beginE,@object
	.size		_ZN40_INTERNAL_ad2934b6_4_k_cu_0242ee88_101554cuda3std3__45__cpo5beginE,(_ZN40_INTERNAL_ad2934b6_4_k_cu_0242ee88_101554cuda3std3__442_GLOBAL__N__ad2934b6_4_k_cu_0242ee88_101556ignoreE - _ZN40_INTERNAL_ad2934b6_4_k_cu_0242ee88_101554cuda3std3__45__cpo5beginE)
_ZN40_INTERNAL_ad2934b6_4_k_cu_0242ee88_101554cuda3std3__45__cpo5beginE:
	.zero		1
	.type		_ZN40_INTERNAL_ad2934b6_4_k_cu_0242ee88_101554cuda3std3__442_GLOBAL__N__ad2934b6_4_k_cu_0242ee88_101556ignoreE,@object
	.size		_ZN40_INTERNAL_ad2934b6_4_k_cu_0242ee88_101554cuda3std3__442_GLOBAL__N__ad2934b6_4_k_cu_0242ee88_101556ignoreE,(_ZN40_INTERNAL_ad2934b6_4_k_cu_0242ee88_101554cute7productE - _ZN40_INTERNAL_ad2934b6_4_k_cu_0242ee88_101554cuda3std3__442_GLOBAL__N__ad2934b6_4_k_cu_0242ee88_101556ignoreE)
_ZN40_INTERNAL_ad2934b6_4_k_cu_0242ee88_101554cuda3std3__442_GLOBAL__N__ad2934b6_4_k_cu_0242ee88_101556ignoreE:
	.zero		1
	.type		_ZN40_INTERNAL_ad2934b6_4_k_cu_0242ee88_101554cute7productE,@object
	.size		_ZN40_INTERNAL_ad2934b6_4_k_cu_0242ee88_101554cute7productE,(_ZN40_INTERNAL_ad2934b6_4_k_cu_0242ee88_101554cuda3std3__45__cpo3endE - _ZN40_INTERNAL_ad2934b6_4_k_cu_0242ee88_101554cute7productE)
_ZN40_INTERNAL_ad2934b6_4_k_cu_0242ee88_101554cute7productE:
	.zero		1
	.type		_ZN40_INTERNAL_ad2934b6_4_k_cu_0242ee88_101554cuda3std3__45__cpo3endE,@object
	.size		_ZN40_INTERNAL_ad2934b6_4_k_cu_0242ee88_101554cuda3std3__45__cpo3endE,(_ZN40_INTERNAL_ad2934b6_4_k_cu_0242ee88_101554cuda3std3__419piecewise_constructE - _ZN40_INTERNAL_ad2934b6_4_k_cu_0242ee88_101554cuda3std3__45__cpo3endE)
_ZN40_INTERNAL_ad2934b6_4_k_cu_0242ee88_101554cuda3std3__45__cpo3endE:
	.zero		1
	.type		_ZN40_INTERNAL_ad2934b6_4_k_cu_0242ee88_101554cuda3std3__419piecewise_constructE,@object
	.size		_ZN40_INTERNAL_ad2934b6_4_k_cu_0242ee88_101554cuda3std3__419piecewise_constructE,(_ZN40_INTERNAL_ad2934b6_4_k_cu_0242ee88_101554cuda3std3__45__cpo4cendE - _ZN40_INTERNAL_ad2934b6_4_k_cu_0242ee88_101554cuda3std3__419piecewise_constructE)
_ZN40_INTERNAL_ad2934b6_4_k_cu_0242ee88_101554cuda3std3__419piecewise_constructE:
	.zero		1
	.type		_ZN40_INTERNAL_ad2934b6_4_k_cu_0242ee88_101554cuda3std3__45__cpo4cendE,@object
	.size		_ZN40_INTERNAL_ad2934b6_4_k_cu_0242ee88_101554cuda3std3__45__cpo4cendE,(_ZN40_INTERNAL_ad2934b6_4_k_cu_0242ee88_101554cuda3std6ranges3__45__cpo4swapE - _ZN40_INTERNAL_ad2934b6_4_k_cu_0242ee88_101554cuda3std3__45__cpo4cendE)
_ZN40_INTERNAL_ad2934b6_4_k_cu_0242ee88_101554cuda3std3__45__cpo4cendE:
	.zero		1
	.type		_ZN40_INTERNAL_ad2934b6_4_k_cu_0242ee88_101554cuda3std6ranges3__45__cpo4swapE,@object
	.size		_ZN40_INTERNAL_ad2934b6_4_k_cu_0242ee88_101554cuda3std6ranges3__45__cpo4swapE,(.L_10 - _ZN40_INTERNAL_ad2934b6_4_k_cu_0242ee88_101554cuda3std6ranges3__45__cpo4swapE)
_ZN40_INTERNAL_ad2934b6_4_k_cu_0242ee88_101554cuda3std6ranges3__45__cpo4swapE:
	.zero		1
.L_10:


//--------------------- .nv.constant0._ZN7cutlass13device_kernelINS_4gemm6kernel13GemmUniversalIN4cute5tupleIJiiiiEEENS1_10collective13CollectiveMmaINS1_35MainloopSm100TmaUmmaWarpSpecializedILi4ELi2ELi4ENS5_IJNS4_1CILi2EEESB_NSA_ILi1EEEEEEEENS5_IJNSA_ILi64EEENSA_ILi128EEESF_EEENS_10tfloat32_tENS5_IJlSC_lEEESI_SJ_NS4_8TiledMMAINS4_8MMA_AtomIJNS4_17SM100_MMA_TF32_SSISI_SI_fLi64ELi128ELNS4_4UMMA5MajorE0ELSO_0ELNSN_7ScaleInE0ELSP_0EEEEEENS4_6LayoutINS5_IJSC_SC_SC_EEENS5_IJNSA_ILi0EEESU_SU_EEEEENS5_IJNS4_10UnderscoreESX_SX_EEEEENS4_23SM90_TMA_LOAD_MULTICASTENS4_14ComposedLayoutINS4_7SwizzleILi3ELi4ELi3EEENS4_18smem_ptr_flag_bitsILi32EEENSS_INS5_IJNSA_ILi8EEENSA_ILi32EEEEEENS5_IJS17_SC_EEEEEEEvNS4_8identityES10_S1B_vS1C_EENS_8epilogue10collective18CollectiveEpilogueINS1E_23Sm100TmaWarpSpecializedILi4ELi2ELi16ELb1ELb0EEEJSH_NS5_IJNSS_ISF_SC_EENSS_IS17_SC_EEEEESI_SJ_SI_SJ_NS1E_6fusion15FusionCallbacksIS1I_NS1M_17LinearCombinationISI_fSI_fLNS_15FloatRoundStyleE2EEESH_S1L_JEEENS4_5SM1004TMEM4LOAD26SM100_TMEM_LOAD_16dp128b8xENS4_13SM90_TMA_LOADES1B_NS4_17SM75_U32x4_LDSM_NENS4_14SM90_TMA_STOREES1B_NS4_17SM90_U32x4_STSM_NENS4_39AutoVectorizingCopyWithAssumedAlignmentILi128EEEEEEvvEEEEvNT_6ParamsE --------------------------
	.section	.nv.constant0._ZN7cutlass13device_kernelINS_4gemm6kernel13GemmUniversalIN4cute5tupleIJiiiiEEENS1_10collective13CollectiveMmaINS1_35MainloopSm100TmaUmmaWarpSpecializedILi4ELi2ELi4ENS5_IJNS4_1CILi2EEESB_NSA_ILi1EEEEEEEENS5_IJNSA_ILi64EEENSA_ILi128EEESF_EEENS_10tfloat32_tENS5_IJlSC_lEEESI_SJ_NS4_8TiledMMAINS4_8MMA_AtomIJNS4_17SM100_MMA_TF32_SSISI_SI_fLi64ELi128ELNS4_4UMMA5MajorE0ELSO_0ELNSN_7ScaleInE0ELSP_0EEEEEENS4_6LayoutINS5_IJSC_SC_SC_EEENS5_IJNSA_ILi0EEESU_SU_EEEEENS5_IJNS4_10UnderscoreESX_SX_EEEEENS4_23SM90_TMA_LOAD_MULTICASTENS4_14ComposedLayoutINS4_7SwizzleILi3ELi4ELi3EEENS4_18smem_ptr_flag_bitsILi32EEENSS_INS5_IJNSA_ILi8EEENSA_ILi32EEEEEENS5_IJS17_SC_EEEEEEEvNS4_8identityES10_S1B_vS1C_EENS_8epilogue10collective18CollectiveEpilogueINS1E_23Sm100TmaWarpSpecializedILi4ELi2ELi16ELb1ELb0EEEJSH_NS5_IJNSS_ISF_SC_EENSS_IS17_SC_EEEEESI_SJ_SI_SJ_NS1E_6fusion15FusionCallbacksIS1I_NS1M_17LinearCombinationISI_fSI_fLNS_15FloatRoundStyleE2EEESH_S1L_JEEENS4_5SM1004TMEM4LOAD26SM100_TMEM_LOAD_16dp128b8xENS4_13SM90_TMA_LOADES1B_NS4_17SM75_U32x4_LDSM_NENS4_14SM90_TMA_STOREES1B_NS4_17SM90_U32x4_STSM_NENS4_39AutoVectorizingCopyWithAssumedAlignmentILi128EEEEEEvvEEEEvNT_6ParamsE,"a",@progbits
	.sectionflags	@""
	.align	4
.nv.constant0._ZN7cutlass13device_kernelINS_4gemm6kernel13GemmUniversalIN4cute5tupleIJiiiiEEENS1_10collective13CollectiveMmaINS1_35MainloopSm100TmaUmmaWarpSpecializedILi4ELi2ELi4ENS5_IJNS4_1CILi2EEESB_NSA_ILi1EEEEEEEENS5_IJNSA_ILi64EEENSA_ILi128EEESF_EEENS_10tfloat32_tENS5_IJlSC_lEEESI_SJ_NS4_8TiledMMAINS4_8MMA_AtomIJNS4_17SM100_MMA_TF32_SSISI_SI_fLi64ELi128ELNS4_4UMMA5MajorE0ELSO_0ELNSN_7ScaleInE0ELSP_0EEEEEENS4_6LayoutINS5_IJSC_SC_SC_EEENS5_IJNSA_ILi0EEESU_SU_EEEEENS5_IJNS4_10UnderscoreESX_SX_EEEEENS4_23SM90_TMA_LOAD_MULTICASTENS4_14ComposedLayoutINS4_7SwizzleILi3ELi4ELi3EEENS4_18smem_ptr_flag_bitsILi32EEENSS_INS5_IJNSA_ILi8EEENSA_ILi32EEEEEENS5_IJS17_SC_EEEEEEEvNS4_8identityES10_S1B_vS1C_EENS_8epilogue10collective18CollectiveEpilogueINS1E_23Sm100TmaWarpSpecializedILi4ELi2ELi16ELb1ELb0EEEJSH_NS5_IJNSS_ISF_SC_EENSS_IS17_SC_EEEEESI_SJ_SI_SJ_NS1E_6fusion15FusionCallbacksIS1I_NS1M_17LinearCombinationISI_fSI_fLNS_15FloatRoundStyleE2EEESH_S1L_JEEENS4_5SM1004TMEM4LOAD26SM100_TMEM_LOAD_16dp128b8xENS4_13SM90_TMA_LOADES1B_NS4_17SM75_U32x4_LDSM_NENS4_14SM90_TMA_STOREES1B_NS4_17SM90_U32x4_STSM_NENS4_39AutoVectorizingCopyWithAssumedAlignmentILi128EEEEEEvvEEEEvNT_6ParamsE:
	.zero		2944


//--------------------- SYMBOLS --------------------------

	.type		.nv.reservedSmem.offset0,@object
	.size		.nv.reservedSmem.offset0,0x4
	.type		.nv.reservedSmem.cap,@object
	.size		.nv.reservedSmem.cap,0x4
	.type		__assertfail,@function
